//
// Generated by NVIDIA NVVM Compiler
//
// Compiler Build ID: CL-36424714
// Cuda compilation tools, release 13.0, V13.0.88
// Based on NVVM 20.0.0
//

.version 9.0
.target sm_100
.address_size 64

	// .globl	_Z20matrixMultiplyKernelPfS_S_iii
// _ZZ25matrixMultiplyTiledKernelPfS_S_iiiE5tileA has been demoted
// _ZZ25matrixMultiplyTiledKernelPfS_S_iiiE5tileB has been demoted

.visible .entry _Z20matrixMultiplyKernelPfS_S_iii(
	.param .u64 .ptr .align 1 _Z20matrixMultiplyKernelPfS_S_iii_param_0,
	.param .u64 .ptr .align 1 _Z20matrixMultiplyKernelPfS_S_iii_param_1,
	.param .u64 .ptr .align 1 _Z20matrixMultiplyKernelPfS_S_iii_param_2,
	.param .u32 _Z20matrixMultiplyKernelPfS_S_iii_param_3,
	.param .u32 _Z20matrixMultiplyKernelPfS_S_iii_param_4,
	.param .u32 _Z20matrixMultiplyKernelPfS_S_iii_param_5
)
{
	.reg .pred 	%p<13>;
	.reg .b32 	%r<41>;
	.reg .b32 	%f<68>;
	.reg .b64 	%rd<53>;

	ld.param.u64 	%rd7, [_Z20matrixMultiplyKernelPfS_S_iii_param_0];
	ld.param.u64 	%rd8, [_Z20matrixMultiplyKernelPfS_S_iii_param_1];
	ld.param.u64 	%rd6, [_Z20matrixMultiplyKernelPfS_S_iii_param_2];
	ld.param.u32 	%r20, [_Z20matrixMultiplyKernelPfS_S_iii_param_3];
	ld.param.u32 	%r18, [_Z20matrixMultiplyKernelPfS_S_iii_param_4];
	ld.param.u32 	%r19, [_Z20matrixMultiplyKernelPfS_S_iii_param_5];
	cvta.to.global.u64 	%rd1, %rd8;
	cvta.to.global.u64 	%rd2, %rd7;
	mov.u32 	%r21, %ctaid.y;
	mov.u32 	%r22, %ntid.y;
	mov.u32 	%r23, %tid.y;
	mad.lo.s32 	%r1, %r21, %r22, %r23;
	mov.u32 	%r24, %ctaid.x;
	mov.u32 	%r25, %ntid.x;
	mov.u32 	%r26, %tid.x;
	mad.lo.s32 	%r2, %r24, %r25, %r26;
	setp.ge.s32 	%p1, %r1, %r20;
	setp.ge.s32 	%p2, %r2, %r19;
	or.pred  	%p3, %p1, %p2;
	@%p3 bra 	$L__BB0_14;
	setp.lt.s32 	%p4, %r18, 1;
	mov.f32 	%f67, 0f00000000;
	@%p4 bra 	$L__BB0_13;
	mul.lo.s32 	%r3, %r18, %r1;
	and.b32  	%r4, %r18, 7;
	setp.lt.u32 	%p5, %r18, 8;
	mov.f32 	%f67, 0f00000000;
	mov.b32 	%r39, 0;
	@%p5 bra 	$L__BB0_5;
	and.b32  	%r39, %r18, 2147483640;
	neg.s32 	%r37, %r39;
	shl.b32 	%r7, %r19, 3;
	mul.wide.u32 	%rd9, %r3, 4;
	add.s64 	%rd10, %rd9, %rd2;
	add.s64 	%rd52, %rd10, 16;
	mov.f32 	%f67, 0f00000000;
	mul.wide.s32 	%rd13, %r19, 4;
	mov.u32 	%r36, %r2;
$L__BB0_4:
	.pragma "nounroll";
	ld.global.f32 	%f17, [%rd52+-16];
	mul.wide.s32 	%rd11, %r36, 4;
	add.s64 	%rd12, %rd1, %rd11;
	ld.global.f32 	%f18, [%rd12];
	fma.rn.f32 	%f19, %f17, %f18, %f67;
	ld.global.f32 	%f20, [%rd52+-12];
	add.s64 	%rd14, %rd12, %rd13;
	ld.global.f32 	%f21, [%rd14];
	fma.rn.f32 	%f22, %f20, %f21, %f19;
	ld.global.f32 	%f23, [%rd52+-8];
	add.s64 	%rd15, %rd14, %rd13;
	ld.global.f32 	%f24, [%rd15];
	fma.rn.f32 	%f25, %f23, %f24, %f22;
	ld.global.f32 	%f26, [%rd52+-4];
	add.s64 	%rd16, %rd15, %rd13;
	ld.global.f32 	%f27, [%rd16];
	fma.rn.f32 	%f28, %f26, %f27, %f25;
	ld.global.f32 	%f29, [%rd52];
	add.s64 	%rd17, %rd16, %rd13;
	ld.global.f32 	%f30, [%rd17];
	fma.rn.f32 	%f31, %f29, %f30, %f28;
	ld.global.f32 	%f32, [%rd52+4];
	add.s64 	%rd18, %rd17, %rd13;
	ld.global.f32 	%f33, [%rd18];
	fma.rn.f32 	%f34, %f32, %f33, %f31;
	ld.global.f32 	%f35, [%rd52+8];
	add.s64 	%rd19, %rd18, %rd13;
	ld.global.f32 	%f36, [%rd19];
	fma.rn.f32 	%f37, %f35, %f36, %f34;
	ld.global.f32 	%f38, [%rd52+12];
	add.s64 	%rd20, %rd19, %rd13;
	ld.global.f32 	%f39, [%rd20];
	fma.rn.f32 	%f67, %f38, %f39, %f37;
	add.s32 	%r37, %r37, 8;
	add.s32 	%r36, %r36, %r7;
	add.s64 	%rd52, %rd52, 32;
	setp.ne.s32 	%p6, %r37, 0;
	@%p6 bra 	$L__BB0_4;
$L__BB0_5:
	setp.eq.s32 	%p7, %r4, 0;
	@%p7 bra 	$L__BB0_13;
	and.b32  	%r13, %r18, 3;
	setp.lt.u32 	%p8, %r4, 4;
	@%p8 bra 	$L__BB0_8;
	add.s32 	%r28, %r39, %r3;
	mul.wide.u32 	%rd21, %r28, 4;
	add.s64 	%rd22, %rd2, %rd21;
	ld.global.f32 	%f41, [%rd22];
	mad.lo.s32 	%r29, %r39, %r19, %r2;
	mul.wide.s32 	%rd23, %r29, 4;
	add.s64 	%rd24, %rd1, %rd23;
	ld.global.f32 	%f42, [%rd24];
	fma.rn.f32 	%f43, %f41, %f42, %f67;
	cvt.u64.u32 	%rd25, %r3;
	cvt.u64.u32 	%rd26, %r39;
	add.s64 	%rd27, %rd26, %rd25;
	shl.b64 	%rd28, %rd27, 2;
	add.s64 	%rd29, %rd2, %rd28;
	ld.global.f32 	%f44, [%rd29+4];
	mul.wide.s32 	%rd30, %r19, 4;
	add.s64 	%rd31, %rd24, %rd30;
	ld.global.f32 	%f45, [%rd31];
	fma.rn.f32 	%f46, %f44, %f45, %f43;
	ld.global.f32 	%f47, [%rd29+8];
	add.s64 	%rd32, %rd31, %rd30;
	ld.global.f32 	%f48, [%rd32];
	fma.rn.f32 	%f49, %f47, %f48, %f46;
	ld.global.f32 	%f50, [%rd29+12];
	add.s64 	%rd33, %rd32, %rd30;
	ld.global.f32 	%f51, [%rd33];
	fma.rn.f32 	%f67, %f50, %f51, %f49;
	add.s32 	%r39, %r39, 4;
$L__BB0_8:
	setp.eq.s32 	%p9, %r13, 0;
	@%p9 bra 	$L__BB0_13;
	setp.eq.s32 	%p10, %r13, 1;
	@%p10 bra 	$L__BB0_11;
	add.s32 	%r30, %r39, %r3;
	mul.wide.u32 	%rd34, %r30, 4;
	add.s64 	%rd35, %rd2, %rd34;
	ld.global.f32 	%f53, [%rd35];
	mad.lo.s32 	%r31, %r39, %r19, %r2;
	mul.wide.s32 	%rd36, %r31, 4;
	add.s64 	%rd37, %rd1, %rd36;
	ld.global.f32 	%f54, [%rd37];
	fma.rn.f32 	%f55, %f53, %f54, %f67;
	cvt.u64.u32 	%rd38, %r3;
	cvt.u64.u32 	%rd39, %r39;
	add.s64 	%rd40, %rd39, %rd38;
	shl.b64 	%rd41, %rd40, 2;
	add.s64 	%rd42, %rd2, %rd41;
	ld.global.f32 	%f56, [%rd42+4];
	mul.wide.s32 	%rd43, %r19, 4;
	add.s64 	%rd44, %rd37, %rd43;
	ld.global.f32 	%f57, [%rd44];
	fma.rn.f32 	%f67, %f56, %f57, %f55;
	add.s32 	%r39, %r39, 2;
$L__BB0_11:
	and.b32  	%r32, %r18, 1;
	setp.eq.b32 	%p11, %r32, 1;
	not.pred 	%p12, %p11;
	@%p12 bra 	$L__BB0_13;
	add.s32 	%r33, %r39, %r3;
	mul.wide.u32 	%rd45, %r33, 4;
	add.s64 	%rd46, %rd2, %rd45;
	ld.global.f32 	%f58, [%rd46];
	mad.lo.s32 	%r34, %r39, %r19, %r2;
	mul.wide.s32 	%rd47, %r34, 4;
	add.s64 	%rd48, %rd1, %rd47;
	ld.global.f32 	%f59, [%rd48];
	fma.rn.f32 	%f67, %f58, %f59, %f67;
$L__BB0_13:
	mad.lo.s32 	%r35, %r19, %r1, %r2;
	cvta.to.global.u64 	%rd49, %rd6;
	mul.wide.s32 	%rd50, %r35, 4;
	add.s64 	%rd51, %rd49, %rd50;
	st.global.f32 	[%rd51], %f67;
$L__BB0_14:
	ret;

}
	// .globl	_Z25matrixMultiplyTiledKernelPfS_S_iii
.visible .entry _Z25matrixMultiplyTiledKernelPfS_S_iii(
	.param .u64 .ptr .align 1 _Z25matrixMultiplyTiledKernelPfS_S_iii_param_0,
	.param .u64 .ptr .align 1 _Z25matrixMultiplyTiledKernelPfS_S_iii_param_1,
	.param .u64 .ptr .align 1 _Z25matrixMultiplyTiledKernelPfS_S_iii_param_2,
	.param .u32 _Z25matrixMultiplyTiledKernelPfS_S_iii_param_3,
	.param .u32 _Z25matrixMultiplyTiledKernelPfS_S_iii_param_4,
	.param .u32 _Z25matrixMultiplyTiledKernelPfS_S_iii_param_5
)
{
	.reg .pred 	%p<26>;
	.reg .b32 	%r<66>;
	.reg .b32 	%f<181>;
	.reg .b64 	%rd<21>;
	// demoted variable
	.shared .align 4 .b8 _ZZ25matrixMultiplyTiledKernelPfS_S_iiiE5tileA[1024];
	// demoted variable
	.shared .align 4 .b8 _ZZ25matrixMultiplyTiledKernelPfS_S_iiiE5tileB[1024];
	ld.param.u64 	%rd4, [_Z25matrixMultiplyTiledKernelPfS_S_iii_param_0];
	ld.param.u64 	%rd5, [_Z25matrixMultiplyTiledKernelPfS_S_iii_param_1];
	ld.param.u64 	%rd3, [_Z25matrixMultiplyTiledKernelPfS_S_iii_param_2];
	ld.param.u32 	%r33, [_Z25matrixMultiplyTiledKernelPfS_S_iii_param_3];
	ld.param.u32 	%r34, [_Z25matrixMultiplyTiledKernelPfS_S_iii_param_4];
	ld.param.u32 	%r35, [_Z25matrixMultiplyTiledKernelPfS_S_iii_param_5];
	cvta.to.global.u64 	%rd1, %rd5;
	cvta.to.global.u64 	%rd2, %rd4;
	mov.u32 	%r36, %ctaid.y;
	shl.b32 	%r37, %r36, 4;
	mov.u32 	%r1, %tid.y;
	add.s32 	%r2, %r37, %r1;
	mov.u32 	%r38, %ctaid.x;
	shl.b32 	%r3, %r38, 4;
	mov.u32 	%r4, %tid.x;
	add.s32 	%r5, %r3, %r4;
	setp.lt.s32 	%p1, %r34, 1;
	mov.f32 	%f180, 0f00000000;
	@%p1 bra 	$L__BB1_19;
	add.s32 	%r6, %r34, 15;
	mul.lo.s32 	%r7, %r34, %r2;
	shl.b32 	%r40, %r1, 6;
	mov.u32 	%r41, _ZZ25matrixMultiplyTiledKernelPfS_S_iiiE5tileA;
	add.s32 	%r8, %r41, %r40;
	shl.b32 	%r42, %r4, 2;
	add.s32 	%r9, %r8, %r42;
	mov.u32 	%r43, _ZZ25matrixMultiplyTiledKernelPfS_S_iiiE5tileB;
	add.s32 	%r11, %r43, %r42;
	add.s32 	%r10, %r11, %r40;
	setp.lt.u32 	%p2, %r34, 17;
	mov.f32 	%f180, 0f00000000;
	mov.b32 	%r65, 0;
	@%p2 bra 	$L__BB1_13;
	shr.u32 	%r44, %r6, 4;
	and.b32  	%r45, %r44, 134217726;
	neg.s32 	%r64, %r45;
	add.s32 	%r46, %r1, 16;
	mad.lo.s32 	%r47, %r35, %r46, %r4;
	add.s32 	%r62, %r47, %r3;
	shl.b32 	%r14, %r35, 5;
	mad.lo.s32 	%r48, %r1, %r35, %r4;
	add.s32 	%r61, %r48, %r3;
	add.s32 	%r49, %r4, %r7;
	add.s32 	%r60, %r49, 16;
	mov.f32 	%f180, 0f00000000;
	mov.u32 	%r59, %r4;
	mov.u32 	%r63, %r1;
$L__BB1_3:
	setp.ge.s32 	%p3, %r2, %r33;
	setp.ge.u32 	%p4, %r59, %r34;
	mov.f32 	%f172, 0f00000000;
	or.pred  	%p5, %p3, %p4;
	@%p5 bra 	$L__BB1_5;
	add.s32 	%r50, %r60, -16;
	mul.wide.u32 	%rd6, %r50, 4;
	add.s64 	%rd7, %rd2, %rd6;
	ld.global.f32 	%f172, [%rd7];
$L__BB1_5:
	setp.ge.s32 	%p6, %r5, %r35;
	st.shared.f32 	[%r9], %f172;
	setp.ge.u32 	%p7, %r63, %r34;
	mov.f32 	%f173, 0f00000000;
	or.pred  	%p8, %p6, %p7;
	@%p8 bra 	$L__BB1_7;
	mul.wide.u32 	%rd8, %r61, 4;
	add.s64 	%rd9, %rd1, %rd8;
	ld.global.f32 	%f173, [%rd9];
$L__BB1_7:
	st.shared.f32 	[%r10], %f173;
	bar.sync 	0;
	ld.shared.f32 	%f27, [%r8];
	ld.shared.f32 	%f28, [%r11];
	fma.rn.f32 	%f29, %f27, %f28, %f180;
	ld.shared.f32 	%f30, [%r8+4];
	ld.shared.f32 	%f31, [%r11+64];
	fma.rn.f32 	%f32, %f30, %f31, %f29;
	ld.shared.f32 	%f33, [%r8+8];
	ld.shared.f32 	%f34, [%r11+128];
	fma.rn.f32 	%f35, %f33, %f34, %f32;
	ld.shared.f32 	%f36, [%r8+12];
	ld.shared.f32 	%f37, [%r11+192];
	fma.rn.f32 	%f38, %f36, %f37, %f35;
	ld.shared.f32 	%f39, [%r8+16];
	ld.shared.f32 	%f40, [%r11+256];
	fma.rn.f32 	%f41, %f39, %f40, %f38;
	ld.shared.f32 	%f42, [%r8+20];
	ld.shared.f32 	%f43, [%r11+320];
	fma.rn.f32 	%f44, %f42, %f43, %f41;
	ld.shared.f32 	%f45, [%r8+24];
	ld.shared.f32 	%f46, [%r11+384];
	fma.rn.f32 	%f47, %f45, %f46, %f44;
	ld.shared.f32 	%f48, [%r8+28];
	ld.shared.f32 	%f49, [%r11+448];
	fma.rn.f32 	%f50, %f48, %f49, %f47;
	ld.shared.f32 	%f51, [%r8+32];
	ld.shared.f32 	%f52, [%r11+512];
	fma.rn.f32 	%f53, %f51, %f52, %f50;
	ld.shared.f32 	%f54, [%r8+36];
	ld.shared.f32 	%f55, [%r11+576];
	fma.rn.f32 	%f56, %f54, %f55, %f53;
	ld.shared.f32 	%f57, [%r8+40];
	ld.shared.f32 	%f58, [%r11+640];
	fma.rn.f32 	%f59, %f57, %f58, %f56;
	ld.shared.f32 	%f60, [%r8+44];
	ld.shared.f32 	%f61, [%r11+704];
	fma.rn.f32 	%f62, %f60, %f61, %f59;
	ld.shared.f32 	%f63, [%r8+48];
	ld.shared.f32 	%f64, [%r11+768];
	fma.rn.f32 	%f65, %f63, %f64, %f62;
	ld.shared.f32 	%f66, [%r8+52];
	ld.shared.f32 	%f67, [%r11+832];
	fma.rn.f32 	%f68, %f66, %f67, %f65;
	ld.shared.f32 	%f69, [%r8+56];
	ld.shared.f32 	%f70, [%r11+896];
	fma.rn.f32 	%f71, %f69, %f70, %f68;
	ld.shared.f32 	%f72, [%r8+60];
	ld.shared.f32 	%f73, [%r11+960];
	fma.rn.f32 	%f6, %f72, %f73, %f71;
	bar.sync 	0;
	add.s32 	%r51, %r59, 16;
	setp.ge.u32 	%p10, %r51, %r34;
	mov.f32 	%f174, 0f00000000;
	or.pred  	%p11, %p3, %p10;
	@%p11 bra 	$L__BB1_9;
	mul.wide.u32 	%rd10, %r60, 4;
	add.s64 	%rd11, %rd2, %rd10;
	ld.global.f32 	%f174, [%rd11];
$L__BB1_9:
	st.shared.f32 	[%r9], %f174;
	add.s32 	%r52, %r63, 16;
	setp.ge.u32 	%p13, %r52, %r34;
	mov.f32 	%f175, 0f00000000;
	or.pred  	%p14, %p6, %p13;
	@%p14 bra 	$L__BB1_11;
	mul.wide.u32 	%rd12, %r62, 4;
	add.s64 	%rd13, %rd1, %rd12;
	ld.global.f32 	%f175, [%rd13];
$L__BB1_11:
	st.shared.f32 	[%r10], %f175;
	bar.sync 	0;
	ld.shared.f32 	%f75, [%r8];
	ld.shared.f32 	%f76, [%r11];
	fma.rn.f32 	%f77, %f75, %f76, %f6;
	ld.shared.f32 	%f78, [%r8+4];
	ld.shared.f32 	%f79, [%r11+64];
	fma.rn.f32 	%f80, %f78, %f79, %f77;
	ld.shared.f32 	%f81, [%r8+8];
	ld.shared.f32 	%f82, [%r11+128];
	fma.rn.f32 	%f83, %f81, %f82, %f80;
	ld.shared.f32 	%f84, [%r8+12];
	ld.shared.f32 	%f85, [%r11+192];
	fma.rn.f32 	%f86, %f84, %f85, %f83;
	ld.shared.f32 	%f87, [%r8+16];
	ld.shared.f32 	%f88, [%r11+256];
	fma.rn.f32 	%f89, %f87, %f88, %f86;
	ld.shared.f32 	%f90, [%r8+20];
	ld.shared.f32 	%f91, [%r11+320];
	fma.rn.f32 	%f92, %f90, %f91, %f89;
	ld.shared.f32 	%f93, [%r8+24];
	ld.shared.f32 	%f94, [%r11+384];
	fma.rn.f32 	%f95, %f93, %f94, %f92;
	ld.shared.f32 	%f96, [%r8+28];
	ld.shared.f32 	%f97, [%r11+448];
	fma.rn.f32 	%f98, %f96, %f97, %f95;
	ld.shared.f32 	%f99, [%r8+32];
	ld.shared.f32 	%f100, [%r11+512];
	fma.rn.f32 	%f101, %f99, %f100, %f98;
	ld.shared.f32 	%f102, [%r8+36];
	ld.shared.f32 	%f103, [%r11+576];
	fma.rn.f32 	%f104, %f102, %f103, %f101;
	ld.shared.f32 	%f105, [%r8+40];
	ld.shared.f32 	%f106, [%r11+640];
	fma.rn.f32 	%f107, %f105, %f106, %f104;
	ld.shared.f32 	%f108, [%r8+44];
	ld.shared.f32 	%f109, [%r11+704];
	fma.rn.f32 	%f110, %f108, %f109, %f107;
	ld.shared.f32 	%f111, [%r8+48];
	ld.shared.f32 	%f112, [%r11+768];
	fma.rn.f32 	%f113, %f111, %f112, %f110;
	ld.shared.f32 	%f114, [%r8+52];
	ld.shared.f32 	%f115, [%r11+832];
	fma.rn.f32 	%f116, %f114, %f115, %f113;
	ld.shared.f32 	%f117, [%r8+56];
	ld.shared.f32 	%f118, [%r11+896];
	fma.rn.f32 	%f119, %f117, %f118, %f116;
	ld.shared.f32 	%f120, [%r8+60];
	ld.shared.f32 	%f121, [%r11+960];
	fma.rn.f32 	%f180, %f120, %f121, %f119;
	bar.sync 	0;
	add.s32 	%r64, %r64, 2;
	add.s32 	%r63, %r63, 32;
	add.s32 	%r62, %r62, %r14;
	add.s32 	%r61, %r61, %r14;
	add.s32 	%r60, %r60, 32;
	add.s32 	%r59, %r59, 32;
	setp.ne.s32 	%p15, %r64, 0;
	@%p15 bra 	$L__BB1_3;
	and.b32  	%r65, %r6, 2147483616;
$L__BB1_13:
	and.b32  	%r53, %r6, 16;
	setp.eq.s32 	%p16, %r53, 0;
	@%p16 bra 	$L__BB1_19;
	setp.ge.s32 	%p17, %r2, %r33;
	add.s32 	%r54, %r65, %r4;
	setp.ge.u32 	%p18, %r54, %r34;
	mov.f32 	%f178, 0f00000000;
	or.pred  	%p19, %p17, %p18;
	@%p19 bra 	$L__BB1_16;
	add.s32 	%r55, %r54, %r7;
	mul.wide.u32 	%rd14, %r55, 4;
	add.s64 	%rd15, %rd2, %rd14;
	ld.global.f32 	%f178, [%rd15];
$L__BB1_16:
	setp.ge.s32 	%p20, %r5, %r35;
	st.shared.f32 	[%r9], %f178;
	add.s32 	%r56, %r65, %r1;
	setp.ge.u32 	%p21, %r56, %r34;
	mov.f32 	%f179, 0f00000000;
	or.pred  	%p22, %p20, %p21;
	@%p22 bra 	$L__BB1_18;
	mad.lo.s32 	%r57, %r56, %r35, %r5;
	mul.wide.u32 	%rd16, %r57, 4;
	add.s64 	%rd17, %rd1, %rd16;
	ld.global.f32 	%f179, [%rd17];
$L__BB1_18:
	st.shared.f32 	[%r10], %f179;
	bar.sync 	0;
	ld.shared.f32 	%f124, [%r8];
	ld.shared.f32 	%f125, [%r11];
	fma.rn.f32 	%f126, %f124, %f125, %f180;
	ld.shared.f32 	%f127, [%r8+4];
	ld.shared.f32 	%f128, [%r11+64];
	fma.rn.f32 	%f129, %f127, %f128, %f126;
	ld.shared.f32 	%f130, [%r8+8];
	ld.shared.f32 	%f131, [%r11+128];
	fma.rn.f32 	%f132, %f130, %f131, %f129;
	ld.shared.f32 	%f133, [%r8+12];
	ld.shared.f32 	%f134, [%r11+192];
	fma.rn.f32 	%f135, %f133, %f134, %f132;
	ld.shared.f32 	%f136, [%r8+16];
	ld.shared.f32 	%f137, [%r11+256];
	fma.rn.f32 	%f138, %f136, %f137, %f135;
	ld.shared.f32 	%f139, [%r8+20];
	ld.shared.f32 	%f140, [%r11+320];
	fma.rn.f32 	%f141, %f139, %f140, %f138;
	ld.shared.f32 	%f142, [%r8+24];
	ld.shared.f32 	%f143, [%r11+384];
	fma.rn.f32 	%f144, %f142, %f143, %f141;
	ld.shared.f32 	%f145, [%r8+28];
	ld.shared.f32 	%f146, [%r11+448];
	fma.rn.f32 	%f147, %f145, %f146, %f144;
	ld.shared.f32 	%f148, [%r8+32];
	ld.shared.f32 	%f149, [%r11+512];
	fma.rn.f32 	%f150, %f148, %f149, %f147;
	ld.shared.f32 	%f151, [%r8+36];
	ld.shared.f32 	%f152, [%r11+576];
	fma.rn.f32 	%f153, %f151, %f152, %f150;
	ld.shared.f32 	%f154, [%r8+40];
	ld.shared.f32 	%f155, [%r11+640];
	fma.rn.f32 	%f156, %f154, %f155, %f153;
	ld.shared.f32 	%f157, [%r8+44];
	ld.shared.f32 	%f158, [%r11+704];
	fma.rn.f32 	%f159, %f157, %f158, %f156;
	ld.shared.f32 	%f160, [%r8+48];
	ld.shared.f32 	%f161, [%r11+768];
	fma.rn.f32 	%f162, %f160, %f161, %f159;
	ld.shared.f32 	%f163, [%r8+52];
	ld.shared.f32 	%f164, [%r11+832];
	fma.rn.f32 	%f165, %f163, %f164, %f162;
	ld.shared.f32 	%f166, [%r8+56];
	ld.shared.f32 	%f167, [%r11+896];
	fma.rn.f32 	%f168, %f166, %f167, %f165;
	ld.shared.f32 	%f169, [%r8+60];
	ld.shared.f32 	%f170, [%r11+960];
	fma.rn.f32 	%f180, %f169, %f170, %f168;
	bar.sync 	0;
$L__BB1_19:
	setp.ge.s32 	%p23, %r2, %r33;
	setp.ge.s32 	%p24, %r5, %r35;
	or.pred  	%p25, %p23, %p24;
	@%p25 bra 	$L__BB1_21;
	mad.lo.s32 	%r58, %r35, %r2, %r5;
	cvta.to.global.u64 	%rd18, %rd3;
	mul.wide.s32 	%rd19, %r58, 4;
	add.s64 	%rd20, %rd18, %rd19;
	st.global.f32 	[%rd20], %f180;
$L__BB1_21:
	ret;

}


// ===== COMPILED SASS (sm_100) =====

	.target	sm_100

	.elftype	@"ET_EXEC"


//--------------------- .note.nv.tkinfo           --------------------------
	.section	.note.nv.tkinfo,"",@"SHT_NOTE"
	.sectionflags	@"SHF_NOTE_NV_TKINFO"
	.tkinfo
        /*0018*/ 	.word	0x00000002
        /*0030*/ 	.string	""
        /*0030*/ 	.string	"ptxas"
        /*0030*/ 	.string	"Cuda compilation tools, release 13.0, V13.0.88"
        /*0030*/ 	.string	"Build cuda_13.0.r13.0/compiler.36424714_0"
        /*0030*/ 	.string	"-arch sm_100 -m 64 "



//--------------------- .note.nv.cuinfo           --------------------------
	.section	.note.nv.cuinfo,"",@"SHT_NOTE"
	.sectionflags	@"SHF_NOTE_NV_CUINFO"
        /*0018*/ 	.short	0x0002
        /*001a*/ 	.short	0x0064
        /*001c*/ 	.short	0x0082
	.zero		2


//--------------------- .nv.info                  --------------------------
	.section	.nv.info,"",@"SHT_CUDA_INFO"
	.align	4


	//----- nvinfo : EIATTR_REGCOUNT
	.align		4
        /*0000*/ 	.byte	0x04, 0x2f
        /*0002*/ 	.short	(.L_1 - .L_0)
	.align		4
.L_0:
        /*0004*/ 	.word	index@(_Z20matrixMultiplyKernelPfS_S_iii)
        /*0008*/ 	.word	0x00000020


	//----- nvinfo : EIATTR_FRAME_SIZE
	.align		4
.L_1:
        /*000c*/ 	.byte	0x04, 0x11
        /*000e*/ 	.short	(.L_3 - .L_2)
	.align		4
.L_2:
        /*0010*/ 	.word	index@(_Z20matrixMultiplyKernelPfS_S_iii)
        /*0014*/ 	.word	0x00000000


	//----- nvinfo : EIATTR_REGCOUNT
	.align		4
.L_3:
        /*0018*/ 	.byte	0x04, 0x2f
        /*001a*/ 	.short	(.L_5 - .L_4)
	.align		4
.L_4:
        /*001c*/ 	.word	index@(_Z25matrixMultiplyTiledKernelPfS_S_iii)
        /*0020*/ 	.word	0x00000020


	//----- nvinfo : EIATTR_FRAME_SIZE
	.align		4
.L_5:
        /*0024*/ 	.byte	0x04, 0x11
        /*0026*/ 	.short	(.L_7 - .L_6)
	.align		4
.L_6:
        /*0028*/ 	.word	index@(_Z25matrixMultiplyTiledKernelPfS_S_iii)
        /*002c*/ 	.word	0x00000000


	//----- nvinfo : EIATTR_MIN_STACK_SIZE
	.align		4
.L_7:
        /*0030*/ 	.byte	0x04, 0x12
        /*0032*/ 	.short	(.L_9 - .L_8)
	.align		4
.L_8:
        /*0034*/ 	.word	index@(_Z25matrixMultiplyTiledKernelPfS_S_iii)
        /*0038*/ 	.word	0x00000000


	//----- nvinfo : EIATTR_MIN_STACK_SIZE
	.align		4
.L_9:
        /*003c*/ 	.byte	0x04, 0x12
        /*003e*/ 	.short	(.L_11 - .L_10)
	.align		4
.L_10:
        /*0040*/ 	.word	index@(_Z20matrixMultiplyKernelPfS_S_iii)
        /*0044*/ 	.word	0x00000000
.L_11:


//--------------------- .nv.compat                --------------------------
	.section	.nv.compat,"",@"SHT_CUDA_COMPAT_INFO"
	.align	4
        /*0000*/ 	.byte	0x02, 0x09, 0x00, 0x00, 0x02, 0x02, 0x01, 0x00, 0x02, 0x05, 0x05, 0x00, 0x03, 0x07, 0x01, 0x01
        /*0010*/ 	.byte	0x02, 0x03, 0x00, 0x00, 0x02, 0x06, 0x01, 0x00, 0x04, 0x0b, 0x08, 0x00, 0x09, 0x00, 0x00, 0x00
        /*0020*/ 	.byte	0x00, 0x00, 0x00, 0x00


//--------------------- .nv.info._Z25matrixMultiplyTiledKernelPfS_S_iii --------------------------
	.section	.nv.info._Z25matrixMultiplyTiledKernelPfS_S_iii,"",@"SHT_CUDA_INFO"
	.sectionflags	@""
	.align	4


	//----- nvinfo : EIATTR_CUDA_API_VERSION
	.align		4
        /*0000*/ 	.byte	0x04, 0x37
        /*0002*/ 	.short	(.L_13 - .L_12)
.L_12:
        /*0004*/ 	.word	0x00000082


	//----- nvinfo : EIATTR_KPARAM_INFO
	.align		4
.L_13:
        /*0008*/ 	.byte	0x04, 0x17
        /*000a*/ 	.short	(.L_15 - .L_14)
.L_14:
        /*000c*/ 	.word	0x00000000
        /*0010*/ 	.short	0x0005
        /*0012*/ 	.short	0x0020
        /*0014*/ 	.byte	0x00, 0xf0, 0x11, 0x00


	//----- nvinfo : EIATTR_KPARAM_INFO
	.align		4
.L_15:
        /*0018*/ 	.byte	0x04, 0x17
        /*001a*/ 	.short	(.L_17 - .L_16)
.L_16:
        /*001c*/ 	.word	0x00000000
        /*0020*/ 	.short	0x0004
        /*0022*/ 	.short	0x001c
        /*0024*/ 	.byte	0x00, 0xf0, 0x11, 0x00


	//----- nvinfo : EIATTR_KPARAM_INFO
	.align		4
.L_17:
        /*0028*/ 	.byte	0x04, 0x17
        /*002a*/ 	.short	(.L_19 - .L_18)
.L_18:
        /*002c*/ 	.word	0x00000000
        /*0030*/ 	.short	0x0003
        /*0032*/ 	.short	0x0018
        /*0034*/ 	.byte	0x00, 0xf0, 0x11, 0x00


	//----- nvinfo : EIATTR_KPARAM_INFO
	.align		4
.L_19:
        /*0038*/ 	.byte	0x04, 0x17
        /*003a*/ 	.short	(.L_21 - .L_20)
.L_20:
        /*003c*/ 	.word	0x00000000
        /*0040*/ 	.short	0x0002
        /*0042*/ 	.short	0x0010
        /*0044*/ 	.byte	0x00, 0xf5, 0x21, 0x00


	//----- nvinfo : EIATTR_KPARAM_INFO
	.align		4
.L_21:
        /*0048*/ 	.byte	0x04, 0x17
        /*004a*/ 	.short	(.L_23 - .L_22)
.L_22:
        /*004c*/ 	.word	0x00000000
        /*0050*/ 	.short	0x0001
        /*0052*/ 	.short	0x0008
        /*0054*/ 	.byte	0x00, 0xf5, 0x21, 0x00


	//----- nvinfo : EIATTR_KPARAM_INFO
	.align		4
.L_23:
        /*0058*/ 	.byte	0x04, 0x17
        /*005a*/ 	.short	(.L_25 - .L_24)
.L_24:
        /*005c*/ 	.word	0x00000000
        /*0060*/ 	.short	0x0000
        /*0062*/ 	.short	0x0000
        /*0064*/ 	.byte	0x00, 0xf5, 0x21, 0x00


	//----- nvinfo : EIATTR_SPARSE_MMA_MASK
	.align		4
.L_25:
        /*0068*/ 	.byte	0x03, 0x50
        /*006a*/ 	.short	0x0000


	//----- nvinfo : EIATTR_MAXREG_COUNT
	.align		4
        /*006c*/ 	.byte	0x03, 0x1b
        /*006e*/ 	.short	0x00ff


	//----- nvinfo : EIATTR_NUM_BARRIERS
	.align		4
        /*0070*/ 	.byte	0x02, 0x4c
        /*0072*/ 	.byte	0x01
	.zero		1


	//----- nvinfo : EIATTR_MERCURY_ISA_VERSION
	.align		4
        /*0074*/ 	.byte	0x03, 0x5f
        /*0076*/ 	.short	0x0101


	//----- nvinfo : EIATTR_VRC_CTA_INIT_COUNT
	.align		4
        /*0078*/ 	.byte	0x02, 0x4a
	.zero		1
	.zero		1


	//----- nvinfo : EIATTR_EXIT_INSTR_OFFSETS
	.align		4
        /*007c*/ 	.byte	0x04, 0x1c
        /*007e*/ 	.short	(.L_27 - .L_26)


	//   ....[0]....
.L_26:
        /*0080*/ 	.word	0x00000de0


	//   ....[1]....
        /*0084*/ 	.word	0x00000e30


	//----- nvinfo : EIATTR_CBANK_PARAM_SIZE
	.align		4
.L_27:
        /*0088*/ 	.byte	0x03, 0x19
        /*008a*/ 	.short	0x0024


	//----- nvinfo : EIATTR_PARAM_CBANK
	.align		4
        /*008c*/ 	.byte	0x04, 0x0a
        /*008e*/ 	.short	(.L_29 - .L_28)
	.align		4
.L_28:
        /*0090*/ 	.word	index@(.nv.constant0._Z25matrixMultiplyTiledKernelPfS_S_iii)
        /*0094*/ 	.short	0x0380
        /*0096*/ 	.short	0x0024


	//----- nvinfo : EIATTR_SW_WAR
	.align		4
.L_29:
        /*0098*/ 	.byte	0x04, 0x36
        /*009a*/ 	.short	(.L_31 - .L_30)
.L_30:
        /*009c*/ 	.word	0x00000008
.L_31:


//--------------------- .nv.info._Z20matrixMultiplyKernelPfS_S_iii --------------------------
	.section	.nv.info._Z20matrixMultiplyKernelPfS_S_iii,"",@"SHT_CUDA_INFO"
	.sectionflags	@""
	.align	4


	//----- nvinfo : EIATTR_CUDA_API_VERSION
	.align		4
        /*0000*/ 	.byte	0x04, 0x37
        /*0002*/ 	.short	(.L_33 - .L_32)
.L_32:
        /*0004*/ 	.word	0x00000082


	//----- nvinfo : EIATTR_KPARAM_INFO
	.align		4
.L_33:
        /*0008*/ 	.byte	0x04, 0x17
        /*000a*/ 	.short	(.L_35 - .L_34)
.L_34:
        /*000c*/ 	.word	0x00000000
        /*0010*/ 	.short	0x0005
        /*0012*/ 	.short	0x0020
        /*0014*/ 	.byte	0x00, 0xf0, 0x11, 0x00


	//----- nvinfo : EIATTR_KPARAM_INFO
	.align		4
.L_35:
        /*0018*/ 	.byte	0x04, 0x17
        /*001a*/ 	.short	(.L_37 - .L_36)
.L_36:
        /*001c*/ 	.word	0x00000000
        /*0020*/ 	.short	0x0004
        /*0022*/ 	.short	0x001c
        /*0024*/ 	.byte	0x00, 0xf0, 0x11, 0x00


	//----- nvinfo : EIATTR_KPARAM_INFO
	.align		4
.L_37:
        /*0028*/ 	.byte	0x04, 0x17
        /*002a*/ 	.short	(.L_39 - .L_38)
.L_38:
        /*002c*/ 	.word	0x00000000
        /*0030*/ 	.short	0x0003
        /*0032*/ 	.short	0x0018
        /*0034*/ 	.byte	0x00, 0xf0, 0x11, 0x00


	//----- nvinfo : EIATTR_KPARAM_INFO
	.align		4
.L_39:
        /*0038*/ 	.byte	0x04, 0x17
        /*003a*/ 	.short	(.L_41 - .L_40)
.L_40:
        /*003c*/ 	.word	0x00000000
        /*0040*/ 	.short	0x0002
        /*0042*/ 	.short	0x0010
        /*0044*/ 	.byte	0x00, 0xf5, 0x21, 0x00


	//----- nvinfo : EIATTR_KPARAM_INFO
	.align		4
.L_41:
        /*0048*/ 	.byte	0x04, 0x17
        /*004a*/ 	.short	(.L_43 - .L_42)
.L_42:
        /*004c*/ 	.word	0x00000000
        /*0050*/ 	.short	0x0001
        /*0052*/ 	.short	0x0008
        /*0054*/ 	.byte	0x00, 0xf5, 0x21, 0x00


	//----- nvinfo : EIATTR_KPARAM_INFO
	.align		4
.L_43:
        /*0058*/ 	.byte	0x04, 0x17
        /*005a*/ 	.short	(.L_45 - .L_44)
.L_44:
        /*005c*/ 	.word	0x00000000
        /*0060*/ 	.short	0x0000
        /*0062*/ 	.short	0x0000
        /*0064*/ 	.byte	0x00, 0xf5, 0x21, 0x00


	//----- nvinfo : EIATTR_SPARSE_MMA_MASK
	.align		4
.L_45:
        /*0068*/ 	.byte	0x03, 0x50
        /*006a*/ 	.short	0x0000


	//----- nvinfo : EIATTR_MAXREG_COUNT
	.align		4
        /*006c*/ 	.byte	0x03, 0x1b
        /*006e*/ 	.short	0x00ff


	//----- nvinfo : EIATTR_MERCURY_ISA_VERSION
	.align		4
        /*0070*/ 	.byte	0x03, 0x5f
        /*0072*/ 	.short	0x0101


	//----- nvinfo : EIATTR_VRC_CTA_INIT_COUNT
	.align		4
        /*0074*/ 	.byte	0x02, 0x4a
	.zero		1
	.zero		1


	//----- nvinfo : EIATTR_EXIT_INSTR_OFFSETS
	.align		4
        /*0078*/ 	.byte	0x04, 0x1c
        /*007a*/ 	.short	(.L_47 - .L_46)


	//   ....[0]....
.L_46:
        /*007c*/ 	.word	0x000000d0


	//   ....[1]....
        /*0080*/ 	.word	0x000008f0


	//----- nvinfo : EIATTR_CBANK_PARAM_SIZE
	.align		4
.L_47:
        /*0084*/ 	.byte	0x03, 0x19
        /*0086*/ 	.short	0x0024


	//----- nvinfo : EIATTR_PARAM_CBANK
	.align		4
        /*0088*/ 	.byte	0x04, 0x0a
        /*008a*/ 	.short	(.L_49 - .L_48)
	.align		4
.L_48:
        /*008c*/ 	.word	index@(.nv.constant0._Z20matrixMultiplyKernelPfS_S_iii)
        /*0090*/ 	.short	0x0380
        /*0092*/ 	.short	0x0024


	//----- nvinfo : EIATTR_SW_WAR
	.align		4
.L_49:
        /*0094*/ 	.byte	0x04, 0x36
        /*0096*/ 	.short	(.L_51 - .L_50)
.L_50:
        /*0098*/ 	.word	0x00000008
.L_51:


//--------------------- .nv.callgraph             --------------------------
	.section	.nv.callgraph,"",@"SHT_CUDA_CALLGRAPH"
	.align	4
	.sectionentsize	8
	.align		4
        /*0000*/ 	.word	0x00000000
	.align		4
        /*0004*/ 	.word	0xffffffff
	.align		4
        /*0008*/ 	.word	0x00000000
	.align		4
        /*000c*/ 	.word	0xfffffffe
	.align		4
        /*0010*/ 	.word	0x00000000
	.align		4
        /*0014*/ 	.word	0xfffffffd
	.align		4
        /*0018*/ 	.word	0x00000000
	.align		4
        /*001c*/ 	.word	0xfffffffc


//--------------------- .text._Z25matrixMultiplyTiledKernelPfS_S_iii --------------------------
	.section	.text._Z25matrixMultiplyTiledKernelPfS_S_iii,"ax",@progbits
	.align	128
        .global         _Z25matrixMultiplyTiledKernelPfS_S_iii
        .type           _Z25matrixMultiplyTiledKernelPfS_S_iii,@function
        .size           _Z25matrixMultiplyTiledKernelPfS_S_iii,(.L_x_9 - _Z25matrixMultiplyTiledKernelPfS_S_iii)
        .other          _Z25matrixMultiplyTiledKernelPfS_S_iii,@"STO_CUDA_ENTRY STV_DEFAULT"
_Z25matrixMultiplyTiledKernelPfS_S_iii:
.text._Z25matrixMultiplyTiledKernelPfS_S_iii:
[----:B------:R-:W-:Y:S01]  /*0000*/  LDC R1, c[0x0][0x37c] ;  /* 0x0000df00ff017b82 */ /* 0x000fe20000000800 */
[----:B------:R-:W0:Y:S01]  /*0010*/  S2R R3, SR_CTAID.Y ;  /* 0x0000000000037919 */ /* 0x000e220000002600 */
[----:B------:R-:W1:Y:S01]  /*0020*/  LDCU UR7, c[0x0][0x39c] ;  /* 0x00007380ff0777ac */ /* 0x000e620008000800 */
[----:B------:R-:W-:Y:S01]  /*0030*/  HFMA2 R23, -RZ, RZ, 0, 0 ;  /* 0x00000000ff177431 */ /* 0x000fe200000001ff */
[----:B------:R-:W0:Y:S01]  /*0040*/  S2R R14, SR_TID.Y ;  /* 0x00000000000e7919 */ /* 0x000e220000002200 */
[----:B------:R-:W2:Y:S01]  /*0050*/  LDCU.64 UR8, c[0x0][0x358] ;  /* 0x00006b00ff0877ac */ /* 0x000ea20008000a00 */
[----:B------:R-:W3:Y:S01]  /*0060*/  S2R R6, SR_CTAID.X ;  /* 0x0000000000067919 */ /* 0x000ee20000002500 */
[----:B------:R-:W3:Y:S01]  /*0070*/  S2R R13, SR_TID.X ;  /* 0x00000000000d7919 */ /* 0x000ee20000002100 */
[----:B-1----:R-:W-:Y:S01]  /*0080*/  UISETP.GE.AND UP0, UPT, UR7, 0x1, UPT ;  /* 0x000000010700788c */ /* 0x002fe2000bf06270 */
[----:B0-----:R-:W-:Y:S02]  /*0090*/  LEA R0, R3, R14, 0x4 ;  /* 0x0000000e03007211 */ /* 0x001fe400078e20ff */
[----:B---3--:R-:W-:-:S06]  /*00a0*/  LEA R3, R6, R13, 0x4 ;  /* 0x0000000d06037211 */ /* 0x008fcc00078e20ff */
[----:B--2---:R-:W-:Y:S05]  /*00b0*/  BRA.U !UP0, `(.L_x_0) ;  /* 0x0000000d08387547 */ /* 0x004fea000b800000 */
[----:B------:R-:W0:Y:S01]  /*00c0*/  S2UR UR6, SR_CgaCtaId ;  /* 0x00000000000679c3 */ /* 0x000e220000008800 */
[----:B------:R-:W-:Y:S01]  /*00d0*/  UMOV UR4, 0x400 ;  /* 0x0000040000047882 */ /* 0x000fe20000000000 */
[----:B------:R-:W-:Y:S01]  /*00e0*/  UISETP.GE.U32.AND UP0, UPT, UR7, 0x11, UPT ;  /* 0x000000110700788c */ /* 0x000fe2000bf06070 */
[----:B------:R-:W-:Y:S01]  /*00f0*/  MOV R23, RZ ;  /* 0x000000ff00177202 */ /* 0x000fe20000000f00 */
[----:B------:R-:W-:Y:S02]  /*0100*/  UIADD3 UR5, UPT, UPT, UR4, 0x400, URZ ;  /* 0x0000040004057890 */ /* 0x000fe4000fffe0ff */
[----:B0-----:R-:W-:Y:S02]  /*0110*/  ULEA UR4, UR6, UR4, 0x18 ;  /* 0x0000000406047291 */ /* 0x001fe4000f8ec0ff */
[----:B------:R-:W-:Y:S02]  /*0120*/  ULEA UR5, UR6, UR5, 0x18 ;  /* 0x0000000506057291 */ /* 0x000fe4000f8ec0ff */
[----:B------:R-:W-:-:S02]  /*0130*/  UIADD3 UR6, UPT, UPT, UR7, 0xf, URZ ;  /* 0x0000000f07067890 */ /* 0x000fc4000fffe0ff */
[C---:B------:R-:W-:Y:S01]  /*0140*/  LEA R2, R14.reuse, UR4, 0x6 ;  /* 0x000000040e027c11 */ /* 0x040fe2000f8e30ff */
[----:B------:R-:W-:Y:S01]  /*0150*/  UMOV UR4, URZ ;  /* 0x000000ff00047c82 */ /* 0x000fe20008000000 */
[C---:B------:R-:W-:Y:S02]  /*0160*/  LEA R16, R13.reuse, UR5, 0x2 ;  /* 0x000000050d107c11 */ /* 0x040fe4000f8e10ff */
[----:B------:R-:W-:Y:S02]  /*0170*/  LEA R22, R13, R2, 0x2 ;  /* 0x000000020d167211 */ /* 0x000fe400078e10ff */
[----:B------:R-:W-:Y:S01]  /*0180*/  LEA R20, R14, R16, 0x6 ;  /* 0x000000100e147211 */ /* 0x000fe200078e30ff */
[----:B------:R-:W-:Y:S06]  /*0190*/  BRA.U !UP0, `(.L_x_1) ;  /* 0x0000000908107547 */ /* 0x000fec000b800000 */
[----:B------:R-:W0:Y:S01]  /*01a0*/  LDCU UR10, c[0x0][0x3a0] ;  /* 0x00007400ff0a77ac */ /* 0x000e220008000800 */
[----:B------:R-:W1:Y:S01]  /*01b0*/  LDC R12, c[0x0][0x3a0] ;  /* 0x0000e800ff0c7b82 */ /* 0x000e620000000800 */
[----:B------:R-:W-:Y:S01]  /*01c0*/  IADD3 R4, PT, PT, R14, 0x10, RZ ;  /* 0x000000100e047810 */ /* 0x000fe20007ffe0ff */
[--C-:B------:R-:W-:Y:S01]  /*01d0*/  IMAD R18, R0, UR7, R13.reuse ;  /* 0x0000000700127c24 */ /* 0x100fe2000f8e020d */
[----:B------:R-:W2:Y:S01]  /*01e0*/  LDCU UR11, c[0x0][0x398] ;  /* 0x00007300ff0b77ac */ /* 0x000ea20008000800 */
[----:B------:R-:W-:Y:S02]  /*01f0*/  MOV R23, RZ ;  /* 0x000000ff00177202 */ /* 0x000fe40000000f00 */
[----:B------:R-:W-:Y:S01]  /*0200*/  MOV R17, R13 ;  /* 0x0000000d00117202 */ /* 0x000fe20000000f00 */
[----:B------:R-:W-:Y:S01]  /*0210*/  USHF.R.U32.HI UR4, URZ, 0x4, UR6 ;  /* 0x00000004ff047899 */ /* 0x000fe20008011606 */
[----:B------:R-:W-:Y:S01]  /*0220*/  MOV R15, R14 ;  /* 0x0000000e000f7202 */ /* 0x000fe20000000f00 */
[----:B------:R-:W3:Y:S01]  /*0230*/  LDCU UR5, c[0x0][0x39c] ;  /* 0x00007380ff0577ac */ /* 0x000ee20008000800 */
[----:B------:R-:W-:Y:S01]  /*0240*/  IADD3 R18, PT, PT, R18, 0x10, RZ ;  /* 0x0000001012127810 */ /* 0x000fe20007ffe0ff */
[----:B------:R-:W-:Y:S01]  /*0250*/  ULOP3.LUT UR4, UR4, 0x7fffffe, URZ, 0xc0, !UPT ;  /* 0x07fffffe04047892 */ /* 0x000fe2000f8ec0ff */
[----:B0-----:R-:W-:-:S03]  /*0260*/  IMAD R4, R4, UR10, R13 ;  /* 0x0000000a04047c24 */ /* 0x001fc6000f8e020d */
[----:B------:R-:W-:Y:S01]  /*0270*/  UIADD3 UR4, UPT, UPT, -UR4, URZ, URZ ;  /* 0x000000ff04047290 */ /* 0x000fe2000fffe1ff */
[----:B------:R-:W-:Y:S01]  /*0280*/  IMAD R19, R14, UR10, R13 ;  /* 0x0000000a0e137c24 */ /* 0x000fe2000f8e020d */
[----:B--2---:R-:W-:Y:S02]  /*0290*/  ISETP.GE.AND P1, PT, R0, UR11, PT ;  /* 0x0000000b00007c0c */ /* 0x004fe4000bf26270 */
[C---:B------:R-:W-:Y:S02]  /*02a0*/  LEA R21, R6.reuse, R4, 0x4 ;  /* 0x0000000406157211 */ /* 0x040fe400078e20ff */
[----:B------:R-:W-:-:S09]  /*02b0*/  LEA R19, R6, R19, 0x4 ;  /* 0x0000001306137211 */ /* 0x000fd200078e20ff */
.L_x_2:
[----:B-1----:R-:W-:Y:S01]  /*02c0*/  ISETP.GE.AND P0, PT, R3, R12, PT ;  /* 0x0000000c0300720c */ /* 0x002fe20003f06270 */
[----:B---3--:R-:W-:Y:S01]  /*02d0*/  UMOV UR7, UR5 ;  /* 0x0000000500077c82 */ /* 0x008fe20008000000 */
[----:B------:R-:W-:Y:S01]  /*02e0*/  HFMA2 R27, -RZ, RZ, 0, 0 ;  /* 0x00000000ff1b7431 */ /* 0x000fe200000001ff */
[----:B------:R-:W-:Y:S02]  /*02f0*/  ISETP.GE.U32.OR P2, PT, R17, UR7, P1 ;  /* 0x0000000711007c0c */ /* 0x000fe40008f46470 */
[----:B------:R-:W-:Y:S02]  /*0300*/  ISETP.GE.U32.OR P3, PT, R15, UR7, P0 ;  /* 0x000000070f007c0c */ /* 0x000fe40008766470 */
[----:B------:R-:W-:-:S09]  /*0310*/  MOV R29, RZ ;  /* 0x000000ff001d7202 */ /* 0x000fd20000000f00 */
[----:B------:R-:W0:Y:S01]  /*0320*/  @!P2 LDC.64 R6, c[0x0][0x380] ;  /* 0x0000e000ff06ab82 */ /* 0x000e220000000a00 */
[----:B------:R-:W-:-:S07]  /*0330*/  @!P2 IADD3 R9, PT, PT, R18, -0x10, RZ ;  /* 0xfffffff01209a810 */ /* 0x000fce0007ffe0ff */
[----:B------:R-:W1:Y:S01]  /*0340*/  @!P3 LDC.64 R4, c[0x0][0x388] ;  /* 0x0000e200ff04bb82 */ /* 0x000e620000000a00 */
[----:B0-----:R-:W-:-:S05]  /*0350*/  @!P2 IMAD.WIDE.U32 R6, R9, 0x4, R6 ;  /* 0x000000040906a825 */ /* 0x001fca00078e0006 */
[----:B------:R-:W2:Y:S01]  /*0360*/  @!P2 LDG.E R27, desc[UR8][R6.64] ;  /* 0x00000008061ba981 */ /* 0x000ea2000c1e1900 */
[----:B-1----:R-:W-:-:S05]  /*0370*/  @!P3 IMAD.WIDE.U32 R4, R19, 0x4, R4 ;  /* 0x000000041304b825 */ /* 0x002fca00078e0004 */
[----:B------:R-:W3:Y:S04]  /*0380*/  @!P3 LDG.E R29, desc[UR8][R4.64] ;  /* 0x00000008041db981 */ /* 0x000ee8000c1e1900 */
[----:B--2---:R-:W-:Y:S04]  /*0390*/  STS [R22], R27 ;  /* 0x0000001b16007388 */ /* 0x004fe80000000800 */
[----:B---3--:R-:W-:Y:S01]  /*03a0*/  STS [R20], R29 ;  /* 0x0000001d14007388 */ /* 0x008fe20000000800 */
[----:B------:R-:W-:Y:S06]  /*03b0*/  BAR.SYNC.DEFER_BLOCKING 0x0 ;  /* 0x0000000000007b1d */ /* 0x000fec0000010000 */
[----:B------:R-:W-:Y:S04]  /*03c0*/  LDS R24, [R16] ;  /* 0x0000000010187984 */ /* 0x000fe80000000800 */
[----:B------:R-:W0:Y:S04]  /*03d0*/  LDS.128 R8, [R2] ;  /* 0x0000000002087984 */ /* 0x000e280000000c00 */
[----:B------:R-:W1:Y:S04]  /*03e0*/  LDS R26, [R16+0x40] ;  /* 0x00004000101a7984 */ /* 0x000e680000000800 */
[----:B------:R-:W2:Y:S04]  /*03f0*/  LDS R25, [R16+0x80] ;  /* 0x0000800010197984 */ /* 0x000ea80000000800 */
[----:B------:R-:W-:Y:S04]  /*0400*/  LDS.128 R4, [R2+0x10] ;  /* 0x0000100002047984 */ /* 0x000fe80000000c00 */
[----:B------:R-:W-:Y:S04]  /*0410*/  LDS R28, [R16+0x300] ;  /* 0x00030000101c7984 */ /* 0x000fe80000000800 */
[----:B------:R-:W-:Y:S01]  /*0420*/  LDS R29, [R16+0x340] ;  /* 0x00034000101d7984 */ /* 0x000fe20000000800 */
[----:B0-----:R-:W-:-:S03]  /*0430*/  FFMA R24, R8, R24, R23 ;  /* 0x0000001808187223 */ /* 0x001fc60000000017 */
[----:B------:R-:W0:Y:S01]  /*0440*/  LDS R8, [R16+0xc0] ;  /* 0x0000c00010087984 */ /* 0x000e220000000800 */
[----:B-1----:R-:W-:-:S03]  /*0450*/  FFMA R24, R26, R9, R24 ;  /* 0x000000091a187223 */ /* 0x002fc60000000018 */
[----:B------:R-:W1:Y:S04]  /*0460*/  LDS R9, [R16+0x100] ;  /* 0x0001000010097984 */ /* 0x000e680000000800 */
[----:B------:R-:W3:Y:S04]  /*0470*/  LDS R26, [R16+0x140] ;  /* 0x00014000101a7984 */ /* 0x000ee80000000800 */
[----:B------:R-:W4:Y:S01]  /*0480*/  LDS R23, [R16+0x180] ;  /* 0x0001800010177984 */ /* 0x000f220000000800 */
[----:B--2---:R-:W-:-:S03]  /*0490*/  FFMA R25, R25, R10, R24 ;  /* 0x0000000a19197223 */ /* 0x004fc60000000018 */
[----:B------:R-:W2:Y:S01]  /*04a0*/  LDS R24, [R16+0x1c0] ;  /* 0x0001c00010187984 */ /* 0x000ea20000000800 */
[----:B0-----:R-:W-:-:S03]  /*04b0*/  FFMA R11, R8, R11, R25 ;  /* 0x0000000b080b7223 */ /* 0x001fc60000000019 */
[----:B------:R-:W-:Y:S01]  /*04c0*/  LDS R25, [R16+0x200] ;  /* 0x0002000010197984 */ /* 0x000fe20000000800 */
[----:B-1----:R-:W-:-:S04]  /*04d0*/  FFMA R9, R4, R9, R11 ;  /* 0x0000000904097223 */ /* 0x002fc8000000000b */
[----:B---3--:R-:W-:Y:S02]  /*04e0*/  FFMA R4, R26, R5, R9 ;  /* 0x000000051a047223 */ /* 0x008fe40000000009 */
[----:B------:R-:W0:Y:S04]  /*04f0*/  LDS.128 R8, [R2+0x20] ;  /* 0x0000200002087984 */ /* 0x000e280000000c00 */
[----:B------:R-:W1:Y:S01]  /*0500*/  LDS R26, [R16+0x240] ;  /* 0x00024000101a7984 */ /* 0x000e620000000800 */
[----:B----4-:R-:W-:-:S03]  /*0510*/  FFMA R5, R23, R6, R4 ;  /* 0x0000000617057223 */ /* 0x010fc60000000004 */
[----:B------:R-:W3:Y:S01]  /*0520*/  LDS R23, [R16+0x280] ;  /* 0x0002800010177984 */ /* 0x000ee20000000800 */
[----:B------:R-:W-:-:S03]  /*0530*/  IADD3 R4, PT, PT, R17, 0x10, RZ ;  /* 0x0000001011047810 */ /* 0x000fc60007ffe0ff */
[----:B------:R-:W4:Y:S01]  /*0540*/  LDS R6, [R16+0x2c0] ;  /* 0x0002c00010067984 */ /* 0x000f220000000800 */
[----:B------:R-:W-:Y:S01]  /*0550*/  ISETP.GE.U32.OR P2, PT, R4, UR7, P1 ;  /* 0x0000000704007c0c */ /* 0x000fe20008f46470 */
[----:B--2---:R-:W-:Y:S02]  /*0560*/  FFMA R7, R24, R7, R5 ;  /* 0x0000000718077223 */ /* 0x004fe40000000005 */
[----:B------:R-:W-:Y:S10]  /*0570*/  LDS R24, [R16+0x3c0] ;  /* 0x0003c00010187984 */ /* 0x000ff40000000800 */
[----:B------:R-:W2:Y:S01]  /*0580*/  @!P2 LDC.64 R4, c[0x0][0x380] ;  /* 0x0000e000ff04ab82 */ /* 0x000ea20000000a00 */
[----:B0-----:R-:W-:-:S04]  /*0590*/  FFMA R7, R8, R25, R7 ;  /* 0x0000001908077223 */ /* 0x001fc80000000007 */
[----:B-1----:R-:W-:-:S04]  /*05a0*/  FFMA R26, R26, R9, R7 ;  /* 0x000000091a1a7223 */ /* 0x002fc80000000007 */
[----:B---3--:R-:W-:Y:S01]  /*05b0*/  FFMA R23, R23, R10, R26 ;  /* 0x0000000a17177223 */ /* 0x008fe2000000001a */
[----:B--2---:R-:W-:-:S04]  /*05c0*/  @!P2 IMAD.WIDE.U32 R8, R18, 0x4, R4 ;  /* 0x000000041208a825 */ /* 0x004fc800078e0004 */
[----:B----4-:R-:W-:Y:S02]  /*05d0*/  FFMA R25, R6, R11, R23 ;  /* 0x0000000b06197223 */ /* 0x010fe40000000017 */
[----:B------:R-:W-:Y:S04]  /*05e0*/  LDS R23, [R16+0x380] ;  /* 0x0003800010177984 */ /* 0x000fe80000000800 */
[----:B------:R-:W0:Y:S01]  /*05f0*/  LDS.128 R4, [R2+0x30] ;  /* 0x0000300002047984 */ /* 0x000e220000000c00 */
[----:B------:R-:W-:Y:S01]  /*0600*/  HFMA2 R27, -RZ, RZ, 0, 0 ;  /* 0x00000000ff1b7431 */ /* 0x000fe200000001ff */
[----:B------:R-:W-:Y:S06]  /*0610*/  BAR.SYNC.DEFER_BLOCKING 0x0 ;  /* 0x0000000000007b1d */ /* 0x000fec0000010000 */
[----:B------:R-:W2:Y:S01]  /*0620*/  @!P2 LDG.E R27, desc[UR8][R8.64] ;  /* 0x00000008081ba981 */ /* 0x000ea2000c1e1900 */
[----:B------:R-:W-:-:S04]  /*0630*/  IADD3 R10, PT, PT, R15, 0x10, RZ ;  /* 0x000000100f0a7810 */ /* 0x000fc80007ffe0ff */
[----:B------:R-:W-:-:S13]  /*0640*/  ISETP.GE.U32.OR P0, PT, R10, UR7, P0 ;  /* 0x000000070a007c0c */ /* 0x000fda0008706470 */
[----:B------:R-:W1:Y:S01]  /*0650*/  @!P0 LDC.64 R10, c[0x0][0x388] ;  /* 0x0000e200ff0a8b82 */ /* 0x000e620000000a00 */
[----:B--2---:R1:W-:Y:S02]  /*0660*/  STS [R22], R27 ;  /* 0x0000001b16007388 */ /* 0x0043e40000000800 */
[----:B-1----:R-:W-:Y:S01]  /*0670*/  @!P0 IMAD.WIDE.U32 R26, R21, 0x4, R10 ;  /* 0x00000004151a8825 */ /* 0x002fe200078e000a */
[----:B------:R-:W-:-:S06]  /*0680*/  MOV R11, RZ ;  /* 0x000000ff000b7202 */ /* 0x000fcc0000000f00 */
[----:B------:R-:W2:Y:S01]  /*0690*/  @!P0 LDG.E R11, desc[UR8][R26.64] ;  /* 0x000000081a0b8981 */ /* 0x000ea2000c1e1900 */
[----:B0-----:R-:W-:-:S04]  /*06a0*/  FFMA R4, R4, R28, R25 ;  /* 0x0000001c04047223 */ /* 0x001fc80000000019 */
[----:B------:R-:W-:-:S04]  /*06b0*/  FFMA R28, R29, R5, R4 ;  /* 0x000000051d1c7223 */ /* 0x000fc80000000004 */
[----:B------:R-:W-:-:S04]  /*06c0*/  FFMA R23, R23, R6, R28 ;  /* 0x0000000617177223 */ /* 0x000fc8000000001c */
[----:B------:R-:W-:Y:S01]  /*06d0*/  FFMA R7, R24, R7, R23 ;  /* 0x0000000718077223 */ /* 0x000fe20000000017 */
[----:B------:R-:W-:-:S04]  /*06e0*/  UIADD3 UR4, UPT, UPT, UR4, 0x2, URZ ;  /* 0x0000000204047890 */ /* 0x000fc8000fffe0ff */
[----:B------:R-:W-:Y:S01]  /*06f0*/  UISETP.NE.AND UP0, UPT, UR4, URZ, UPT ;  /* 0x000000ff0400728c */ /* 0x000fe2000bf05270 */
[----:B------:R-:W-:Y:S02]  /*0700*/  IADD3 R15, PT, PT, R15, 0x20, RZ ;  /* 0x000000200f0f7810 */ /* 0x000fe40007ffe0ff */
[----:B------:R-:W-:Y:S02]  /*0710*/  IADD3 R17, PT, PT, R17, 0x20, RZ ;  /* 0x0000002011117810 */ /* 0x000fe40007ffe0ff */
[----:B------:R-:W-:Y:S02]  /*0720*/  LEA R19, R12, R19, 0x5 ;  /* 0x000000130c137211 */ /* 0x000fe400078e28ff */
[----:B------:R-:W-:Y:S02]  /*0730*/  IADD3 R18, PT, PT, R18, 0x20, RZ ;  /* 0x0000002012127810 */ /* 0x000fe40007ffe0ff */
[----:B------:R-:W-:Y:S01]  /*0740*/  LEA R21, R12, R21, 0x5 ;  /* 0x000000150c157211 */ /* 0x000fe200078e28ff */
[----:B--2---:R-:W-:Y:S01]  /*0750*/  STS [R20], R11 ;  /* 0x0000000b14007388 */ /* 0x004fe20000000800 */
[----:B------:R-:W-:Y:S06]  /*0760*/  BAR.SYNC.DEFER_BLOCKING 0x0 ;  /* 0x0000000000007b1d */ /* 0x000fec0000010000 */
[----:B------:R-:W-:Y:S04]  /*0770*/  LDS R25, [R16] ;  /* 0x0000000010197984 */ /* 0x000fe80000000800 */
[----:B------:R-:W0:Y:S04]  /*0780*/  LDS.128 R8, [R2] ;  /* 0x0000000002087984 */ /* 0x000e280000000c00 */
[----:B------:R-:W1:Y:S04]  /*0790*/  LDS R4, [R16+0x40] ;  /* 0x0000400010047984 */ /* 0x000e680000000800 */
[----:B------:R-:W2:Y:S04]  /*07a0*/  LDS R23, [R16+0x80] ;  /* 0x0000800010177984 */ /* 0x000ea80000000800 */
[----:B------:R-:W3:Y:S01]  /*07b0*/  LDS R27, [R16+0xc0] ;  /* 0x0000c000101b7984 */ /* 0x000ee20000000800 */
[----:B0-----:R-:W-:-:S03]  /*07c0*/  FFMA R25, R8, R25, R7 ;  /* 0x0000001908197223 */ /* 0x001fc60000000007 */
[----:B------:R-:W-:Y:S01]  /*07d0*/  LDS R8, [R16+0x140] ;  /* 0x0001400010087984 */ /* 0x000fe20000000800 */
[----:B-1----:R-:W-:-:S03]  /*07e0*/  FFMA R24, R4, R9, R25 ;  /* 0x0000000904187223 */ /* 0x002fc60000000019 */
[----:B------:R-:W-:Y:S04]  /*07f0*/  LDS R9, [R16+0x100] ;  /* 0x0001000010097984 */ /* 0x000fe80000000800 */
[----:B------:R-:W0:Y:S01]  /*0800*/  LDS.128 R4, [R2+0x10] ;  /* 0x0000100002047984 */ /* 0x000e220000000c00 */
[----:B--2---:R-:W-:-:S03]  /*0810*/  FFMA R10, R23, R10, R24 ;  /* 0x0000000a170a7223 */ /* 0x004fc60000000018 */
[----:B------:R-:W1:Y:S01]  /*0820*/  LDS R25, [R16+0x180] ;  /* 0x0001800010197984 */ /* 0x000e620000000800 */
[----:B---3--:R-:W-:-:S03]  /*0830*/  FFMA R11, R27, R11, R10 ;  /* 0x0000000b1b0b7223 */ /* 0x008fc6000000000a */
[----:B------:R-:W-:Y:S04]  /*0840*/  LDS R24, [R16+0x240] ;  /* 0x0002400010187984 */ /* 0x000fe80000000800 */
[----:B------:R-:W-:Y:S01]  /*0850*/  LDS R23, [R16+0x280] ;  /* 0x0002800010177984 */ /* 0x000fe20000000800 */
[----:B0-----:R-:W-:-:S03]  /*0860*/  FFMA R9, R4, R9, R11 ;  /* 0x0000000904097223 */ /* 0x001fc6000000000b */
[----:B------:R-:W0:Y:S01]  /*0870*/  LDS R4, [R16+0x1c0] ;  /* 0x0001c00010047984 */ /* 0x000e220000000800 */
[----:B------:R-:W-:-:S03]  /*0880*/  FFMA R26, R8, R5, R9 ;  /* 0x00000005081a7223 */ /* 0x000fc60000000009 */
[----:B------:R-:W-:Y:S04]  /*0890*/  LDS R5, [R16+0x200] ;  /* 0x0002000010057984 */ /* 0x000fe80000000800 */
[----:B------:R-:W2:Y:S01]  /*08a0*/  LDS.128 R8, [R2+0x20] ;  /* 0x0000200002087984 */ /* 0x000ea20000000c00 */
[----:B-1----:R-:W-:-:S04]  /*08b0*/  FFMA R25, R25, R6, R26 ;  /* 0x0000000619197223 */ /* 0x002fc8000000001a */
[----:B0-----:R-:W-:Y:S02]  /*08c0*/  FFMA R7, R4, R7, R25 ;  /* 0x0000000704077223 */ /* 0x001fe40000000019 */
[----:B------:R-:W-:Y:S02]  /*08d0*/  LDS R25, [R16+0x3c0] ;  /* 0x0003c00010197984 */ /* 0x000fe40000000800 */
[----:B--2---:R-:W-:Y:S02]  /*08e0*/  FFMA R5, R8, R5, R7 ;  /* 0x0000000508057223 */ /* 0x004fe40000000007 */
[----:B------:R-:W0:Y:S02]  /*08f0*/  LDS R8, [R16+0x2c0] ;  /* 0x0002c00010087984 */ /* 0x000e240000000800 */
[----:B------:R-:W-:Y:S02]  /*0900*/  FFMA R26, R24, R9, R5 ;  /* 0x00000009181a7223 */ /* 0x000fe40000000005 */
[----:B------:R-:W-:Y:S04]  /*0910*/  LDS R9, [R16+0x300] ;  /* 0x0003000010097984 */ /* 0x000fe80000000800 */
[----:B------:R-:W1:Y:S01]  /*0920*/  LDS.128 R4, [R2+0x30] ;  /* 0x0000300002047984 */ /* 0x000e620000000c00 */
[----:B------:R-:W-:-:S03]  /*0930*/  FFMA R23, R23, R10, R26 ;  /* 0x0000000a17177223 */ /* 0x000fc6000000001a */
[----:B------:R-:W2:Y:S04]  /*0940*/  LDS R24, [R16+0x340] ;  /* 0x0003400010187984 */ /* 0x000ea80000000800 */
[----:B------:R-:W3:Y:S01]  /*0950*/  LDS R10, [R16+0x380] ;  /* 0x00038000100a7984 */ /* 0x000ee20000000800 */
[----:B0-----:R-:W-:-:S04]  /*0960*/  FFMA R11, R8, R11, R23 ;  /* 0x0000000b080b7223 */ /* 0x001fc80000000017 */
[----:B-1----:R-:W-:-:S04]  /*0970*/  FFMA R9, R4, R9, R11 ;  /* 0x0000000904097223 */ /* 0x002fc8000000000b */
[----:B--2---:R-:W-:-:S04]  /*0980*/  FFMA R5, R24, R5, R9 ;  /* 0x0000000518057223 */ /* 0x004fc80000000009 */
[----:B---3--:R-:W-:-:S04]  /*0990*/  FFMA R6, R10, R6, R5 ;  /* 0x000000060a067223 */ /* 0x008fc80000000005 */
[----:B------:R-:W-:Y:S01]  /*09a0*/  FFMA R23, R25, R7, R6 ;  /* 0x0000000719177223 */ /* 0x000fe20000000006 */
[----:B------:R-:W-:Y:S06]  /*09b0*/  BAR.SYNC.DEFER_BLOCKING 0x0 ;  /* 0x0000000000007b1d */ /* 0x000fec0000010000 */
[----:B------:R-:W-:Y:S05]  /*09c0*/  BRA.U UP0, `(.L_x_2) ;  /* 0xfffffff9003c7547 */ /* 0x000fea000b83ffff */
[----:B------:R-:W-:-:S12]  /*09d0*/  ULOP3.LUT UR4, UR6, 0x7fffffe0, URZ, 0xc0, !UPT ;  /* 0x7fffffe006047892 */ /* 0x000fd8000f8ec0ff */
.L_x_1:
[----:B------:R-:W-:-:S09]  /*09e0*/  ULOP3.LUT UP0, URZ, UR6, 0x10, URZ, 0xc0, !UPT ;  /* 0x0000001006ff7892 */ /* 0x000fd2000f80c0ff */
[----:B------:R-:W-:Y:S05]  /*09f0*/  BRA.U !UP0, `(.L_x_0) ;  /* 0x0000000108e87547 */ /* 0x000fea000b800000 */
[----:B------:R-:W0:Y:S01]  /*0a00*/  LDCU UR5, c[0x0][0x398] ;  /* 0x00007300ff0577ac */ /* 0x000e220008000800 */
[----:B------:R-:W-:Y:S01]  /*0a10*/  IADD3 R7, PT, PT, R13, UR4, RZ ;  /* 0x000000040d077c10 */ /* 0x000fe2000fffe0ff */
[----:B------:R-:W-:Y:S01]  /*0a20*/  HFMA2 R15, -RZ, RZ, 0, 0 ;  /* 0x00000000ff0f7431 */ /* 0x000fe200000001ff */
[----:B------:R-:W-:Y:S01]  /*0a30*/  IADD3 R14, PT, PT, R14, UR4, RZ ;  /* 0x000000040e0e7c10 */ /* 0x000fe2000fffe0ff */
[----:B------:R-:W1:Y:S01]  /*0a40*/  LDCU UR6, c[0x0][0x3a0] ;  /* 0x00007400ff0677ac */ /* 0x000e620008000800 */
[----:B------:R-:W-:Y:S02]  /*0a50*/  ISETP.GE.U32.AND P0, PT, R7, UR7, PT ;  /* 0x0000000707007c0c */ /* 0x000fe4000bf06070 */
[----:B------:R-:W-:Y:S02]  /*0a60*/  ISETP.GE.U32.AND P1, PT, R14, UR7, PT ;  /* 0x000000070e007c0c */ /* 0x000fe4000bf26070 */
[----:B------:R-:W-:Y:S02]  /*0a70*/  MOV R25, RZ ;  /* 0x000000ff00197202 */ /* 0x000fe40000000f00 */
[----:B0-----:R-:W-:-:S02]  /*0a80*/  ISETP.GE.OR P0, PT, R0, UR5, P0 ;  /* 0x0000000500007c0c */ /* 0x001fc40008706670 */
[----:B-1----:R-:W-:-:S11]  /*0a90*/  ISETP.GE.OR P1, PT, R3, UR6, P1 ;  /* 0x0000000603007c0c */ /* 0x002fd60008f26670 */
[----:B------:R-:W0:Y:S01]  /*0aa0*/  @!P0 LDC.64 R8, c[0x0][0x380] ;  /* 0x0000e000ff088b82 */ /* 0x000e220000000a00 */
[----:B------:R-:W-:Y:S02]  /*0ab0*/  @!P0 IMAD R7, R0, UR7, R7 ;  /* 0x0000000700078c24 */ /* 0x000fe4000f8e0207 */
[----:B------:R-:W-:-:S05]  /*0ac0*/  @!P1 IMAD R13, R14, UR6, R3 ;  /* 0x000000060e0d9c24 */ /* 0x000fca000f8e0203 */
        /* <DEDUP_REMOVED lines=12> */
[----:B------:R-:W3:Y:S04]  /*0b90*/  LDS R26, [R16+0xc0] ;  /* 0x0000c000101a7984 */ /* 0x000ee80000000800 */
[----:B------:R-:W-:Y:S04]  /*0ba0*/  LDS R17, [R16+0x100] ;  /* 0x0001000010117984 */ /* 0x000fe80000000800 */
[----:B------:R-:W4:Y:S04]  /*0bb0*/  LDS.128 R8, [R2+0x10] ;  /* 0x0000100002087984 */ /* 0x000f280000000c00 */
[----:B------:R-:W5:Y:S04]  /*0bc0*/  LDS R18, [R16+0x140] ;  /* 0x0001400010127984 */ /* 0x000f680000000800 */
[----:B------:R-:W5:Y:S04]  /*0bd0*/  LDS R19, [R16+0x180] ;  /* 0x0001800010137984 */ /* 0x000f680000000800 */
[----:B------:R-:W5:Y:S04]  /*0be0*/  LDS R24, [R16+0x1c0] ;  /* 0x0001c00010187984 */ /* 0x000f680000000800 */
[----:B------:R-:W-:Y:S01]  /*0bf0*/  LDS R25, [R16+0x200] ;  /* 0x0002000010197984 */ /* 0x000fe20000000800 */
[----:B0-----:R-:W-:-:S03]  /*0c00*/  FFMA R20, R4, R14, R23 ;  /* 0x0000000e04147223 */ /* 0x001fc60000000017 */
[----:B------:R-:W0:Y:S01]  /*0c10*/  LDS.128 R12, [R2+0x20] ;  /* 0x00002000020c7984 */ /* 0x000e220000000c00 */
[----:B-1----:R-:W-:-:S03]  /*0c20*/  FFMA R20, R27, R5, R20 ;  /* 0x000000051b147223 */ /* 0x002fc60000000014 */
[----:B------:R-:W1:Y:S01]  /*0c30*/  LDS R4, [R16+0x240] ;  /* 0x0002400010047984 */ /* 0x000e620000000800 */
[----:B--2---:R-:W-:-:S03]  /*0c40*/  FFMA R21, R21, R6, R20 ;  /* 0x0000000615157223 */ /* 0x004fc60000000014 */
[----:B------:R-:W2:Y:S04]  /*0c50*/  LDS R5, [R16+0x280] ;  /* 0x0002800010057984 */ /* 0x000ea80000000800 */
[----:B------:R-:W2:Y:S01]  /*0c60*/  LDS R6, [R16+0x2c0] ;  /* 0x0002c00010067984 */ /* 0x000ea20000000800 */
[----:B---3--:R-:W-:-:S03]  /*0c70*/  FFMA R27, R26, R7, R21 ;  /* 0x000000071a1b7223 */ /* 0x008fc60000000015 */
[----:B------:R-:W-:Y:S04]  /*0c80*/  LDS R7, [R16+0x300] ;  /* 0x0003000010077984 */ /* 0x000fe80000000800 */
[----:B------:R-:W3:Y:S01]  /*0c90*/  LDS.128 R20, [R2+0x30] ;  /* 0x0000300002147984 */ /* 0x000ee20000000c00 */
[----:B----4-:R-:W-:-:S03]  /*0ca0*/  FFMA R27, R8, R17, R27 ;  /* 0x00000011081b7223 */ /* 0x010fc6000000001b */
[----:B------:R-:W4:Y:S04]  /*0cb0*/  LDS R26, [R16+0x340] ;  /* 0x00034000101a7984 */ /* 0x000f280000000800 */
[----:B------:R-:W4:Y:S01]  /*0cc0*/  LDS R17, [R16+0x380] ;  /* 0x0003800010117984 */ /* 0x000f220000000800 */
[----:B-----5:R-:W-:-:S03]  /*0cd0*/  FFMA R18, R18, R9, R27 ;  /* 0x0000000912127223 */ /* 0x020fc6000000001b */
[----:B------:R-:W5:Y:S01]  /*0ce0*/  LDS R8, [R16+0x3c0] ;  /* 0x0003c00010087984 */ /* 0x000f620000000800 */
[----:B------:R-:W-:-:S04]  /*0cf0*/  FFMA R19, R19, R10, R18 ;  /* 0x0000000a13137223 */ /* 0x000fc80000000012 */
[----:B------:R-:W-:-:S04]  /*0d00*/  FFMA R11, R24, R11, R19 ;  /* 0x0000000b180b7223 */ /* 0x000fc80000000013 */
[----:B0-----:R-:W-:-:S04]  /*0d10*/  FFMA R11, R12, R25, R11 ;  /* 0x000000190c0b7223 */ /* 0x001fc8000000000b */
[----:B-1----:R-:W-:-:S04]  /*0d20*/  FFMA R4, R4, R13, R11 ;  /* 0x0000000d04047223 */ /* 0x002fc8000000000b */
[----:B--2---:R-:W-:-:S04]  /*0d30*/  FFMA R5, R5, R14, R4 ;  /* 0x0000000e05057223 */ /* 0x004fc80000000004 */
[----:B------:R-:W-:-:S04]  /*0d40*/  FFMA R5, R6, R15, R5 ;  /* 0x0000000f06057223 */ /* 0x000fc80000000005 */
[----:B---3--:R-:W-:-:S04]  /*0d50*/  FFMA R5, R20, R7, R5 ;  /* 0x0000000714057223 */ /* 0x008fc80000000005 */
[----:B----4-:R-:W-:-:S04]  /*0d60*/  FFMA R26, R26, R21, R5 ;  /* 0x000000151a1a7223 */ /* 0x010fc80000000005 */
[----:B------:R-:W-:-:S04]  /*0d70*/  FFMA R17, R17, R22, R26 ;  /* 0x0000001611117223 */ /* 0x000fc8000000001a */
[----:B-----5:R-:W-:Y:S01]  /*0d80*/  FFMA R23, R8, R23, R17 ;  /* 0x0000001708177223 */ /* 0x020fe20000000011 */
[----:B------:R-:W-:Y:S06]  /*0d90*/  BAR.SYNC.DEFER_BLOCKING 0x0 ;  /* 0x0000000000007b1d */ /* 0x000fec0000010000 */
.L_x_0:
[----:B------:R-:W0:Y:S01]  /*0da0*/  LDCU UR4, c[0x0][0x3a0] ;  /* 0x00007400ff0477ac */ /* 0x000e220008000800 */
[----:B------:R-:W1:Y:S01]  /*0db0*/  LDCU UR5, c[0x0][0x398] ;  /* 0x00007300ff0577ac */ /* 0x000e620008000800 */
[----:B0-----:R-:W-:-:S04]  /*0dc0*/  ISETP.GE.AND P0, PT, R3, UR4, PT ;  /* 0x0000000403007c0c */ /* 0x001fc8000bf06270 */
[----:B-1----:R-:W-:-:S13]  /*0dd0*/  ISETP.GE.OR P0, PT, R0, UR5, P0 ;  /* 0x0000000500007c0c */ /* 0x002fda0008706670 */
[----:B------:R-:W-:Y:S05]  /*0de0*/  @P0 EXIT ;  /* 0x000000000000094d */ /* 0x000fea0003800000 */
[----:B------:R-:W0:Y:S01]  /*0df0*/  LDC.64 R4, c[0x0][0x390] ;  /* 0x0000e400ff047b82 */ /* 0x000e220000000a00 */
[----:B------:R-:W-:-:S04]  /*0e00*/  IMAD R3, R0, UR4, R3 ;  /* 0x0000000400037c24 */ /* 0x000fc8000f8e0203 */
[----:B0-----:R-:W-:-:S05]  /*0e10*/  IMAD.WIDE R2, R3, 0x4, R4 ;  /* 0x0000000403027825 */ /* 0x001fca00078e0204 */
[----:B------:R-:W-:Y:S01]  /*0e20*/  STG.E desc[UR8][R2.64], R23 ;  /* 0x0000001702007986 */ /* 0x000fe2000c101908 */
[----:B------:R-:W-:Y:S05]  /*0e30*/  EXIT ;  /* 0x000000000000794d */ /* 0x000fea0003800000 */
.L_x_3:
[----:B------:R-:W-:-:S00]  /*0e40*/  BRA `(.L_x_3) ;  /* 0xfffffffc00fc7947 */ /* 0x000fc0000383ffff */
[----:B------:R-:W-:-:S00]  /*0e50*/  NOP ;  /* 0x0000000000007918 */ /* 0x000fc00000000000 */
        /* <DEDUP_REMOVED lines=10> */
.L_x_9:


//--------------------- .text._Z20matrixMultiplyKernelPfS_S_iii --------------------------
	.section	.text._Z20matrixMultiplyKernelPfS_S_iii,"ax",@progbits
	.align	128
        .global         _Z20matrixMultiplyKernelPfS_S_iii
        .type           _Z20matrixMultiplyKernelPfS_S_iii,@function
        .size           _Z20matrixMultiplyKernelPfS_S_iii,(.L_x_10 - _Z20matrixMultiplyKernelPfS_S_iii)
        .other          _Z20matrixMultiplyKernelPfS_S_iii,@"STO_CUDA_ENTRY STV_DEFAULT"
_Z20matrixMultiplyKernelPfS_S_iii:
.text._Z20matrixMultiplyKernelPfS_S_iii:
[----:B------:R-:W-:Y:S01]  /*0000*/  LDC R1, c[0x0][0x37c] ;  /* 0x0000df00ff017b82 */ /* 0x000fe20000000800 */
[----:B------:R-:W0:Y:S07]  /*0010*/  S2R R5, SR_TID.X ;  /* 0x0000000000057919 */ /* 0x000e2e0000002100 */
[----:B------:R-:W1:Y:S01]  /*0020*/  LDC R16, c[0x0][0x364] ;  /* 0x0000d900ff107b82 */ /* 0x000e620000000800 */
[----:B------:R-:W2:Y:S01]  /*0030*/  LDCU UR6, c[0x0][0x398] ;  /* 0x00007300ff0677ac */ /* 0x000ea20008000800 */
[----:B------:R-:W1:Y:S06]  /*0040*/  S2R R3, SR_TID.Y ;  /* 0x0000000000037919 */ /* 0x000e6c0000002200 */
[----:B------:R-:W0:Y:S08]  /*0050*/  S2UR UR5, SR_CTAID.X ;  /* 0x00000000000579c3 */ /* 0x000e300000002500 */
[----:B------:R-:W0:Y:S08]  /*0060*/  LDC R0, c[0x0][0x360] ;  /* 0x0000d800ff007b82 */ /* 0x000e300000000800 */
[----:B------:R-:W1:Y:S08]  /*0070*/  S2UR UR4, SR_CTAID.Y ;  /* 0x00000000000479c3 */ /* 0x000e700000002600 */
[----:B------:R-:W3:Y:S01]  /*0080*/  LDC R17, c[0x0][0x3a0] ;  /* 0x0000e800ff117b82 */ /* 0x000ee20000000800 */
[----:B0-----:R-:W-:-:S02]  /*0090*/  IMAD R0, R0, UR5, R5 ;  /* 0x0000000500007c24 */ /* 0x001fc4000f8e0205 */
[----:B-1----:R-:W-:-:S03]  /*00a0*/  IMAD R16, R16, UR4, R3 ;  /* 0x0000000410107c24 */ /* 0x002fc6000f8e0203 */
[----:B---3--:R-:W-:-:S04]  /*00b0*/  ISETP.GE.AND P0, PT, R0, R17, PT ;  /* 0x000000110000720c */ /* 0x008fc80003f06270 */
[----:B--2---:R-:W-:-:S13]  /*00c0*/  ISETP.GE.OR P0, PT, R16, UR6, P0 ;  /* 0x0000000610007c0c */ /* 0x004fda0008706670 */
[----:B------:R-:W-:Y:S05]  /*00d0*/  @P0 EXIT ;  /* 0x000000000000094d */ /* 0x000fea0003800000 */
[----:B------:R-:W0:Y:S01]  /*00e0*/  LDC R19, c[0x0][0x39c] ;  /* 0x0000e700ff137b82 */ /* 0x000e220000000800 */
[----:B------:R-:W1:Y:S01]  /*00f0*/  LDCU.64 UR4, c[0x0][0x358] ;  /* 0x00006b00ff0477ac */ /* 0x000e620008000a00 */
[----:B------:R-:W-:Y:S01]  /*0100*/  HFMA2 R24, -RZ, RZ, 0, 0 ;  /* 0x00000000ff187431 */ /* 0x000fe200000001ff */
[----:B0-----:R-:W-:-:S13]  /*0110*/  ISETP.GE.AND P0, PT, R19, 0x1, PT ;  /* 0x000000011300780c */ /* 0x001fda0003f06270 */
[----:B-1----:R-:W-:Y:S05]  /*0120*/  @!P0 BRA `(.L_x_4) ;  /* 0x0000000400e08947 */ /* 0x002fea0003800000 */
[C---:B------:R-:W-:Y:S01]  /*0130*/  ISETP.GE.U32.AND P1, PT, R19.reuse, 0x8, PT ;  /* 0x000000081300780c */ /* 0x040fe20003f26070 */
[----:B------:R-:W-:Y:S01]  /*0140*/  IMAD R20, R16, R19, RZ ;  /* 0x0000001310147224 */ /* 0x000fe200078e02ff */
[----:B------:R-:W-:Y:S02]  /*0150*/  LOP3.LUT R27, R19, 0x7, RZ, 0xc0, !PT ;  /* 0x00000007131b7812 */ /* 0x000fe400078ec0ff */
[----:B------:R-:W-:Y:S02]  /*0160*/  MOV R24, RZ ;  /* 0x000000ff00187202 */ /* 0x000fe40000000f00 */
[----:B------:R-:W-:Y:S02]  /*0170*/  ISETP.NE.AND P0, PT, R27, RZ, PT ;  /* 0x000000ff1b00720c */ /* 0x000fe40003f05270 */
[----:B------:R-:W-:-:S05]  /*0180*/  MOV R21, RZ ;  /* 0x000000ff00157202 */ /* 0x000fca0000000f00 */
[----:B------:R-:W-:Y:S06]  /*0190*/  @!P1 BRA `(.L_x_5) ;  /* 0x0000000000c49947 */ /* 0x000fec0003800000 */
[----:B------:R-:W0:Y:S01]  /*01a0*/  LDC.64 R2, c[0x0][0x380] ;  /* 0x0000e000ff027b82 */ /* 0x000e220000000a00 */
[----:B------:R-:W-:Y:S02]  /*01b0*/  LOP3.LUT R21, R19, 0x7ffffff8, RZ, 0xc0, !PT ;  /* 0x7ffffff813157812 */ /* 0x000fe400078ec0ff */
[----:B------:R-:W-:Y:S02]  /*01c0*/  MOV R24, RZ ;  /* 0x000000ff00187202 */ /* 0x000fe40000000f00 */
[----:B------:R-:W-:Y:S02]  /*01d0*/  MOV R18, R0 ;  /* 0x0000000000127202 */ /* 0x000fe40000000f00 */
[----:B------:R-:W-:Y:S01]  /*01e0*/  IADD3 R22, PT, PT, -R21, RZ, RZ ;  /* 0x000000ff15167210 */ /* 0x000fe20007ffe1ff */
[----:B0-----:R-:W-:-:S03]  /*01f0*/  IMAD.WIDE.U32 R2, R20, 0x4, R2 ;  /* 0x0000000414027825 */ /* 0x001fc600078e0002 */
[----:B------:R-:W-:-:S04]  /*0200*/  IADD3 R4, P1, PT, R2, 0x10, RZ ;  /* 0x0000001002047810 */ /* 0x000fc80007f3e0ff */
[----:B------:R-:W-:-:S09]  /*0210*/  IADD3.X R5, PT, PT, RZ, R3, RZ, P1, !PT ;  /* 0x00000003ff057210 */ /* 0x000fd20000ffe4ff */
.L_x_6:
[----:B------:R-:W0:Y:S01]  /*0220*/  LDC.64 R14, c[0x0][0x388] ;  /* 0x0000e200ff0e7b82 */ /* 0x000e220000000a00 */
[----:B------:R-:W-:Y:S02]  /*0230*/  MOV R2, R4 ;  /* 0x0000000400027202 */ /* 0x000fe40000000f00 */
[----:B------:R-:W-:-:S05]  /*0240*/  MOV R3, R5 ;  /* 0x0000000500037202 */ /* 0x000fca0000000f00 */
[----:B------:R-:W2:Y:S04]  /*0250*/  LDG.E R25, desc[UR4][R2.64+-0x10] ;  /* 0xfffff00402197981 */ /* 0x000ea8000c1e1900 */
[----:B------:R-:W3:Y:S04]  /*0260*/  LDG.E R23, desc[UR4][R2.64+-0xc] ;  /* 0xfffff40402177981 */ /* 0x000ee8000c1e1900 */
[----:B------:R-:W4:Y:S04]  /*0270*/  LDG.E R29, desc[UR4][R2.64+-0x8] ;  /* 0xfffff804021d7981 */ /* 0x000f28000c1e1900 */
[----:B------:R-:W5:Y:S01]  /*0280*/  LDG.E R28, desc[UR4][R2.64+-0x4] ;  /* 0xfffffc04021c7981 */ /* 0x000f62000c1e1900 */
[----:B0-----:R-:W-:-:S05]  /*0290*/  IMAD.WIDE R14, R18, 0x4, R14 ;  /* 0x00000004120e7825 */ /* 0x001fca00078e020e */
[----:B------:R0:W2:Y:S01]  /*02a0*/  LDG.E R26, desc[UR4][R14.64] ;  /* 0x000000040e1a7981 */ /* 0x0000a2000c1e1900 */
[----:B------:R-:W-:-:S04]  /*02b0*/  IMAD.WIDE R12, R17, 0x4, R14 ;  /* 0x00000004110c7825 */ /* 0x000fc800078e020e */
[C---:B------:R-:W-:Y:S02]  /*02c0*/  IMAD.WIDE R4, R17.reuse, 0x4, R12 ;  /* 0x0000000411047825 */ /* 0x040fe400078e020c */
[----:B------:R-:W3:Y:S02]  /*02d0*/  LDG.E R12, desc[UR4][R12.64] ;  /* 0x000000040c0c7981 */ /* 0x000ee4000c1e1900 */
[C---:B------:R-:W-:Y:S02]  /*02e0*/  IMAD.WIDE R8, R17.reuse, 0x4, R4 ;  /* 0x0000000411087825 */ /* 0x040fe400078e0204 */
[----:B------:R-:W4:Y:S02]  /*02f0*/  LDG.E R4, desc[UR4][R4.64] ;  /* 0x0000000404047981 */ /* 0x000f24000c1e1900 */
[C---:B------:R-:W-:Y:S02]  /*0300*/  IMAD.WIDE R6, R17.reuse, 0x4, R8 ;  /* 0x0000000411067825 */ /* 0x040fe400078e0208 */
[----:B------:R-:W5:Y:S02]  /*0310*/  LDG.E R8, desc[UR4][R8.64] ;  /* 0x0000000408087981 */ /* 0x000f64000c1e1900 */
[----:B------:R-:W-:-:S02]  /*0320*/  IMAD.WIDE R10, R17, 0x4, R6 ;  /* 0x00000004110a7825 */ /* 0x000fc400078e0206 */
[----:B------:R-:W5:Y:S04]  /*0330*/  LDG.E R5, desc[UR4][R2.64] ;  /* 0x0000000402057981 */ /* 0x000f68000c1e1900 */
[----:B------:R-:W5:Y:S01]  /*0340*/  LDG.E R6, desc[UR4][R6.64] ;  /* 0x0000000406067981 */ /* 0x000f62000c1e1900 */
[----:B0-----:R-:W-:-:S03]  /*0350*/  IMAD.WIDE R14, R17, 0x4, R10 ;  /* 0x00000004110e7825 */ /* 0x001fc600078e020a */
[----:B------:R-:W5:Y:S04]  /*0360*/  LDG.E R10, desc[UR4][R10.64] ;  /* 0x000000040a0a7981 */ /* 0x000f68000c1e1900 */
[----:B------:R-:W5:Y:S04]  /*0370*/  LDG.E R13, desc[UR4][R14.64] ;  /* 0x000000040e0d7981 */ /* 0x000f68000c1e1900 */
[----:B------:R-:W5:Y:S04]  /*0380*/  LDG.E R7, desc[UR4][R2.64+0x4] ;  /* 0x0000040402077981 */ /* 0x000f68000c1e1900 */
[----:B------:R-:W5:Y:S01]  /*0390*/  LDG.E R9, desc[UR4][R2.64+0xc] ;  /* 0x00000c0402097981 */ /* 0x000f62000c1e1900 */
[----:B--2---:R-:W-:Y:S01]  /*03a0*/  FFMA R26, R25, R26, R24 ;  /* 0x0000001a191a7223 */ /* 0x004fe20000000018 */
[----:B------:R-:W-:-:S02]  /*03b0*/  IMAD.WIDE R24, R17, 0x4, R14 ;  /* 0x0000000411187825 */ /* 0x000fc400078e020e */
[----:B------:R-:W2:Y:S04]  /*03c0*/  LDG.E R14, desc[UR4][R2.64+0x8] ;  /* 0x00000804020e7981 */ /* 0x000ea8000c1e1900 */
[----:B------:R-:W2:Y:S01]  /*03d0*/  LDG.E R24, desc[UR4][R24.64] ;  /* 0x0000000418187981 */ /* 0x000ea2000c1e1900 */
[----:B---3--:R-:W-:Y:S01]  /*03e0*/  FFMA R12, R23, R12, R26 ;  /* 0x0000000c170c7223 */ /* 0x008fe2000000001a */
[----:B------:R-:W-:-:S03]  /*03f0*/  IADD3 R22, PT, PT, R22, 0x8, RZ ;  /* 0x0000000816167810 */ /* 0x000fc60007ffe0ff */
[----:B----4-:R-:W-:Y:S01]  /*0400*/  FFMA R29, R29, R4, R12 ;  /* 0x000000041d1d7223 */ /* 0x010fe2000000000c */
[----:B------:R-:W-:-:S03]  /*0410*/  ISETP.NE.AND P1, PT, R22, RZ, PT ;  /* 0x000000ff1600720c */ /* 0x000fc60003f25270 */
[----:B-----5:R-:W-:Y:S01]  /*0420*/  FFMA R8, R28, R8, R29 ;  /* 0x000000081c087223 */ /* 0x020fe2000000001d */
[----:B------:R-:W-:-:S03]  /*0430*/  IADD3 R4, P2, PT, R2, 0x20, RZ ;  /* 0x0000002002047810 */ /* 0x000fc60007f5e0ff */
[----:B------:R-:W-:Y:S01]  /*0440*/  FFMA R6, R5, R6, R8 ;  /* 0x0000000605067223 */ /* 0x000fe20000000008 */
[----:B------:R-:W-:Y:S02]  /*0450*/  IADD3.X R5, PT, PT, RZ, R3, RZ, P2, !PT ;  /* 0x00000003ff057210 */ /* 0x000fe400017fe4ff */
[----:B------:R-:W-:Y:S01]  /*0460*/  LEA R18, R17, R18, 0x3 ;  /* 0x0000001211127211 */ /* 0x000fe200078e18ff */
[----:B------:R-:W-:-:S04]  /*0470*/  FFMA R7, R7, R10, R6 ;  /* 0x0000000a07077223 */ /* 0x000fc80000000006 */
[----:B--2---:R-:W-:-:S04]  /*0480*/  FFMA R14, R14, R13, R7 ;  /* 0x0000000d0e0e7223 */ /* 0x004fc80000000007 */
[----:B------:R-:W-:Y:S01]  /*0490*/  FFMA R24, R9, R24, R14 ;  /* 0x0000001809187223 */ /* 0x000fe2000000000e */
[----:B------:R-:W-:Y:S06]  /*04a0*/  @P1 BRA `(.L_x_6) ;  /* 0xfffffffc005c1947 */ /* 0x000fec000383ffff */
.L_x_5:
[----:B------:R-:W-:Y:S05]  /*04b0*/  @!P0 BRA `(.L_x_4) ;  /* 0x0000000000fc8947 */ /* 0x000fea0003800000 */
[----:B------:R-:W-:Y:S02]  /*04c0*/  ISETP.GE.U32.AND P1, PT, R27, 0x4, PT ;  /* 0x000000041b00780c */ /* 0x000fe40003f26070 */
[----:B------:R-:W-:-:S04]  /*04d0*/  LOP3.LUT R14, R19, 0x3, RZ, 0xc0, !PT ;  /* 0x00000003130e7812 */ /* 0x000fc800078ec0ff */
[----:B------:R-:W-:-:S07]  /*04e0*/  ISETP.NE.AND P0, PT, R14, RZ, PT ;  /* 0x000000ff0e00720c */ /* 0x000fce0003f05270 */
[----:B------:R-:W-:Y:S06]  /*04f0*/  @!P1 BRA `(.L_x_7) ;  /* 0x00000000006c9947 */ /* 0x000fec0003800000 */
[----:B------:R-:W0:Y:S01]  /*0500*/  LDC.64 R4, c[0x0][0x388] ;  /* 0x0000e200ff047b82 */ /* 0x000e220000000a00 */
[----:B------:R-:W1:Y:S01]  /*0510*/  LDCU.64 UR6, c[0x0][0x380] ;  /* 0x00007000ff0677ac */ /* 0x000e620008000a00 */
[----:B------:R-:W-:Y:S01]  /*0520*/  IMAD R7, R21, R17, R0 ;  /* 0x0000001115077224 */ /* 0x000fe200078e0200 */
[CC--:B------:R-:W-:Y:S02]  /*0530*/  IADD3 R3, PT, PT, R20.reuse, R21.reuse, RZ ;  /* 0x0000001514037210 */ /* 0x0c0fe40007ffe0ff */
[----:B------:R-:W-:-:S03]  /*0540*/  IADD3 R8, P1, PT, R20, R21, RZ ;  /* 0x0000001514087210 */ /* 0x000fc60007f3e0ff */
[----:B------:R-:W2:Y:S01]  /*0550*/  LDC.64 R12, c[0x0][0x380] ;  /* 0x0000e000ff0c7b82 */ /* 0x000ea20000000a00 */
[----:B0-----:R-:W-:-:S04]  /*0560*/  IMAD.WIDE R4, R7, 0x4, R4 ;  /* 0x0000000407047825 */ /* 0x001fc800078e0204 */
[----:B------:R-:W-:Y:S02]  /*0570*/  IMAD.WIDE R6, R17, 0x4, R4 ;  /* 0x0000000411067825 */ /* 0x000fe400078e0204 */
[----:B------:R-:W3:Y:S02]  /*0580*/  LDG.E R4, desc[UR4][R4.64] ;  /* 0x0000000404047981 */ /* 0x000ee4000c1e1900 */
[----:B--2---:R-:W-:Y:S01]  /*0590*/  IMAD.WIDE.U32 R12, R3, 0x4, R12 ;  /* 0x00000004030c7825 */ /* 0x004fe200078e000c */
[----:B------:R-:W-:Y:S02]  /*05a0*/  IADD3.X R3, PT, PT, RZ, RZ, RZ, P1, !PT ;  /* 0x000000ffff037210 */ /* 0x000fe40000ffe4ff */
[----:B-1----:R-:W-:-:S03]  /*05b0*/  LEA R2, P1, R8, UR6, 0x2 ;  /* 0x0000000608027c11 */ /* 0x002fc6000f8210ff */
[----:B------:R-:W3:Y:S01]  /*05c0*/  LDG.E R13, desc[UR4][R12.64] ;  /* 0x000000040c0d7981 */ /* 0x000ee2000c1e1900 */
[----:B------:R-:W-:Y:S01]  /*05d0*/  LEA.HI.X R3, R8, UR7, R3, 0x2, P1 ;  /* 0x0000000708037c11 */ /* 0x000fe200088f1403 */
[C---:B------:R-:W-:Y:S02]  /*05e0*/  IMAD.WIDE R8, R17.reuse, 0x4, R6 ;  /* 0x0000000411087825 */ /* 0x040fe400078e0206 */
[----:B------:R-:W2:Y:S04]  /*05f0*/  LDG.E R6, desc[UR4][R6.64] ;  /* 0x0000000406067981 */ /* 0x000ea8000c1e1900 */
[----:B------:R-:W2:Y:S01]  /*0600*/  LDG.E R15, desc[UR4][R2.64+0x4] ;  /* 0x00000404020f7981 */ /* 0x000ea2000c1e1900 */
[----:B------:R-:W-:-:S03]  /*0610*/  IMAD.WIDE R10, R17, 0x4, R8 ;  /* 0x00000004110a7825 */ /* 0x000fc600078e0208 */
[----:B------:R-:W4:Y:S04]  /*0620*/  LDG.E R22, desc[UR4][R8.64] ;  /* 0x0000000408167981 */ /* 0x000f28000c1e1900 */
[----:B------:R-:W4:Y:S04]  /*0630*/  LDG.E R18, desc[UR4][R2.64+0x8] ;  /* 0x0000080402127981 */ /* 0x000f28000c1e1900 */
[----:B------:R-:W5:Y:S04]  /*0640*/  LDG.E R26, desc[UR4][R2.64+0xc] ;  /* 0x00000c04021a7981 */ /* 0x000f68000c1e1900 */
[----:B------:R-:W5:Y:S01]  /*0650*/  LDG.E R10, desc[UR4][R10.64] ;  /* 0x000000040a0a7981 */ /* 0x000f62000c1e1900 */
[----:B------:R-:W-:Y:S01]  /*0660*/  IADD3 R21, PT, PT, R21, 0x4, RZ ;  /* 0x0000000415157810 */ /* 0x000fe20007ffe0ff */
[----:B---3--:R-:W-:-:S04]  /*0670*/  FFMA R24, R13, R4, R24 ;  /* 0x000000040d187223 */ /* 0x008fc80000000018 */
[----:B--2---:R-:W-:-:S04]  /*0680*/  FFMA R15, R15, R6, R24 ;  /* 0x000000060f0f7223 */ /* 0x004fc80000000018 */
[----:B----4-:R-:W-:-:S04]  /*0690*/  FFMA R15, R18, R22, R15 ;  /* 0x00000016120f7223 */ /* 0x010fc8000000000f */
[----:B-----5:R-:W-:-:S07]  /*06a0*/  FFMA R24, R26, R10, R15 ;  /* 0x0000000a1a187223 */ /* 0x020fce000000000f */
.L_x_7:
[----:B------:R-:W-:Y:S05]  /*06b0*/  @!P0 BRA `(.L_x_4) ;  /* 0x00000000007c8947 */ /* 0x000fea0003800000 */
[----:B------:R-:W-:Y:S01]  /*06c0*/  ISETP.NE.AND P1, PT, R14, 0x1, PT ;  /* 0x000000010e00780c */ /* 0x000fe20003f25270 */
[----:B------:R-:W0:Y:S01]  /*06d0*/  LDC.64 R10, c[0x0][0x380] ;  /* 0x0000e000ff0a7b82 */ /* 0x000e220000000a00 */
[----:B------:R-:W-:-:S04]  /*06e0*/  LOP3.LUT R19, R19, 0x1, RZ, 0xc0, !PT ;  /* 0x0000000113137812 */ /* 0x000fc800078ec0ff */
[----:B------:R-:W-:-:S03]  /*06f0*/  ISETP.NE.U32.AND P0, PT, R19, 0x1, PT ;  /* 0x000000011300780c */ /* 0x000fc60003f05070 */
[----:B------:R-:W1:Y:S04]  /*0700*/  LDC.64 R8, c[0x0][0x388] ;  /* 0x0000e200ff087b82 */ /* 0x000e680000000a00 */
[CC--:B------:R-:W-:Y:S02]  /*0710*/  @P1 IADD3 R13, PT, PT, R20.reuse, R21.reuse, RZ ;  /* 0x00000015140d1210 */ /* 0x0c0fe40007ffe0ff */
[----:B------:R-:W-:Y:S02]  /*0720*/  @P1 IADD3 R12, P2, PT, R20, R21, RZ ;  /* 0x00000015140c1210 */ /* 0x000fe40007f5e0ff */
[----:B------:R-:W2:Y:S02]  /*0730*/  @P1 LDC.64 R2, c[0x0][0x380] ;  /* 0x0000e000ff021b82 */ /* 0x000ea40000000a00 */
[----:B------:R-:W-:-:S06]  /*0740*/  @P1 IADD3.X R14, PT, PT, RZ, RZ, RZ, P2, !PT ;  /* 0x000000ffff0e1210 */ /* 0x000fcc00017fe4ff */
[----:B------:R-:W3:Y:S01]  /*0750*/  LDC.64 R4, c[0x0][0x380] ;  /* 0x0000e000ff047b82 */ /* 0x000ee20000000a00 */
[----:B0-----:R-:W-:-:S04]  /*0760*/  @P1 IMAD.WIDE.U32 R10, R13, 0x4, R10 ;  /* 0x000000040d0a1825 */ /* 0x001fc800078e000a */
[C---:B------:R-:W-:Y:S01]  /*0770*/  @P1 IMAD R13, R21.reuse, R17, R0 ;  /* 0x00000011150d1224 */ /* 0x040fe200078e0200 */
[----:B------:R-:W-:Y:S01]  /*0780*/  @P1 IADD3 R21, PT, PT, R21, 0x2, RZ ;  /* 0x0000000215151810 */ /* 0x000fe20007ffe0ff */
[----:B------:R-:W4:Y:S01]  /*0790*/  @P1 LDG.E R11, desc[UR4][R10.64] ;  /* 0x000000040a0b1981 */ /* 0x000f22000c1e1900 */
[----:B------:R-:W0:Y:S01]  /*07a0*/  LDC.64 R6, c[0x0][0x388] ;  /* 0x0000e200ff067b82 */ /* 0x000e220000000a00 */
[----:B-1----:R-:W-:Y:S01]  /*07b0*/  @P1 IMAD.WIDE R8, R13, 0x4, R8 ;  /* 0x000000040d081825 */ /* 0x002fe200078e0208 */
[----:B------:R-:W-:Y:S02]  /*07c0*/  @!P0 IADD3 R15, PT, PT, R20, R21, RZ ;  /* 0x00000015140f8210 */ /* 0x000fe40007ffe0ff */
[----:B--2---:R-:W-:Y:S01]  /*07d0*/  @P1 LEA R2, P2, R12, R2, 0x2 ;  /* 0x000000020c021211 */ /* 0x004fe200078410ff */
[----:B------:R-:W-:-:S03]  /*07e0*/  @!P0 IMAD R21, R21, R17, R0 ;  /* 0x0000001115158224 */ /* 0x000fc600078e0200 */
[----:B------:R-:W-:Y:S01]  /*07f0*/  @P1 LEA.HI.X R3, R12, R3, R14, 0x2, P2 ;  /* 0x000000030c031211 */ /* 0x000fe200010f140e */
[----:B------:R-:W-:Y:S01]  /*0800*/  @P1 IMAD.WIDE R12, R17, 0x4, R8 ;  /* 0x00000004110c1825 */ /* 0x000fe200078e0208 */
[----:B------:R-:W4:Y:S03]  /*0810*/  @P1 LDG.E R14, desc[UR4][R8.64] ;  /* 0x00000004080e1981 */ /* 0x000f26000c1e1900 */
[----:B---3--:R-:W-:Y:S01]  /*0820*/  @!P0 IMAD.WIDE.U32 R4, R15, 0x4, R4 ;  /* 0x000000040f048825 */ /* 0x008fe200078e0004 */
[----:B------:R-:W2:Y:S04]  /*0830*/  @P1 LDG.E R2, desc[UR4][R2.64+0x4] ;  /* 0x0000040402021981 */ /* 0x000ea8000c1e1900 */
[----:B------:R-:W2:Y:S01]  /*0840*/  @P1 LDG.E R12, desc[UR4][R12.64] ;  /* 0x000000040c0c1981 */ /* 0x000ea2000c1e1900 */
[----:B0-----:R-:W-:-:S03]  /*0850*/  @!P0 IMAD.WIDE R6, R21, 0x4, R6 ;  /* 0x0000000415068825 */ /* 0x001fc600078e0206 */
[----:B------:R-:W3:Y:S04]  /*0860*/  @!P0 LDG.E R5, desc[UR4][R4.64] ;  /* 0x0000000404058981 */ /* 0x000ee8000c1e1900 */
[----:B------:R-:W3:Y:S01]  /*0870*/  @!P0 LDG.E R6, desc[UR4][R6.64] ;  /* 0x0000000406068981 */ /* 0x000ee2000c1e1900 */
[----:B----4-:R-:W-:-:S04]  /*0880*/  @P1 FFMA R11, R11, R14, R24 ;  /* 0x0000000e0b0b1223 */ /* 0x010fc80000000018 */
[----:B--2---:R-:W-:-:S04]  /*0890*/  @P1 FFMA R24, R2, R12, R11 ;  /* 0x0000000c02181223 */ /* 0x004fc8000000000b */
[----:B---3--:R-:W-:-:S07]  /*08a0*/  @!P0 FFMA R24, R5, R6, R24 ;  /* 0x0000000605188223 */ /* 0x008fce0000000018 */
.L_x_4:
[----:B------:R-:W0:Y:S01]  /*08b0*/  LDC.64 R2, c[0x0][0x390] ;  /* 0x0000e400ff027b82 */ /* 0x000e220000000a00 */
[----:B------:R-:W-:-:S04]  /*08c0*/  IMAD R17, R16, R17, R0 ;  /* 0x0000001110117224 */ /* 0x000fc800078e0200 */
[----:B0-----:R-:W-:-:S05]  /*08d0*/  IMAD.WIDE R2, R17, 0x4, R2 ;  /* 0x0000000411027825 */ /* 0x001fca00078e0202 */
[----:B------:R-:W-:Y:S01]  /*08e0*/  STG.E desc[UR4][R2.64], R24 ;  /* 0x0000001802007986 */ /* 0x000fe2000c101904 */
[----:B------:R-:W-:Y:S05]  /*08f0*/  EXIT ;  /* 0x000000000000794d */ /* 0x000fea0003800000 */
.L_x_8:
        /* <DEDUP_REMOVED lines=16> */
.L_x_10:


//--------------------- .nv.shared._Z25matrixMultiplyTiledKernelPfS_S_iii --------------------------
	.section	.nv.shared._Z25matrixMultiplyTiledKernelPfS_S_iii,"aw",@nobits
	.sectionflags	@""
	.align	4
.nv.shared._Z25matrixMultiplyTiledKernelPfS_S_iii:
	.zero		3072


//--------------------- .nv.shared.reserved.0     --------------------------
	.section	.nv.shared.reserved.0,"aw",@nobits
	.weak		__nv_reservedSMEM_offset_0_alias
	.size		__nv_reservedSMEM_offset_0_alias, 0, 64
	.other		__nv_reservedSMEM_offset_0_alias,@"STO_CUDA_RESERVED_SHARED STV_DEFAULT"
__nv_reservedSMEM_offset_0_alias:
	.zero		0
	.zero		64


//--------------------- .nv.constant0._Z25matrixMultiplyTiledKernelPfS_S_iii --------------------------
	.section	.nv.constant0._Z25matrixMultiplyTiledKernelPfS_S_iii,"a",@progbits
	.sectionflags	@""
	.align	4
.nv.constant0._Z25matrixMultiplyTiledKernelPfS_S_iii:
	.zero		932


//--------------------- .nv.constant0._Z20matrixMultiplyKernelPfS_S_iii --------------------------
	.section	.nv.constant0._Z20matrixMultiplyKernelPfS_S_iii,"a",@progbits
	.sectionflags	@""
	.align	4
.nv.constant0._Z20matrixMultiplyKernelPfS_S_iii:
	.zero		932


//--------------------- SYMBOLS --------------------------

	.type		.nv.reservedSmem.offset0,@object
	.size		.nv.reservedSmem.offset0,0x4
	.type		.nv.reservedSmem.cap,@object
	.size		.nv.reservedSmem.cap,0x4
